//
// Generated by NVIDIA NVVM Compiler
//
// Compiler Build ID: CL-36424714
// Cuda compilation tools, release 13.0, V13.0.88
// Based on NVVM 20.0.0
//

.version 9.0
.target sm_100
.address_size 64


.entry _ZN36_GLOBAL__N__5430ca82_4_k_cu_4a29ce4a20slice_forward_kernelILi256EEEvPKfPfiPKiS5_S5_S5_S5_(
	.param .u64 .ptr .align 1 _ZN36_GLOBAL__N__5430ca82_4_k_cu_4a29ce4a20slice_forward_kernelILi256EEEvPKfPfiPKiS5_S5_S5_S5__param_0,
	.param .u64 .ptr .align 1 _ZN36_GLOBAL__N__5430ca82_4_k_cu_4a29ce4a20slice_forward_kernelILi256EEEvPKfPfiPKiS5_S5_S5_S5__param_1,
	.param .u32 _ZN36_GLOBAL__N__5430ca82_4_k_cu_4a29ce4a20slice_forward_kernelILi256EEEvPKfPfiPKiS5_S5_S5_S5__param_2,
	.param .u64 .ptr .align 1 _ZN36_GLOBAL__N__5430ca82_4_k_cu_4a29ce4a20slice_forward_kernelILi256EEEvPKfPfiPKiS5_S5_S5_S5__param_3,
	.param .u64 .ptr .align 1 _ZN36_GLOBAL__N__5430ca82_4_k_cu_4a29ce4a20slice_forward_kernelILi256EEEvPKfPfiPKiS5_S5_S5_S5__param_4,
	.param .u64 .ptr .align 1 _ZN36_GLOBAL__N__5430ca82_4_k_cu_4a29ce4a20slice_forward_kernelILi256EEEvPKfPfiPKiS5_S5_S5_S5__param_5,
	.param .u64 .ptr .align 1 _ZN36_GLOBAL__N__5430ca82_4_k_cu_4a29ce4a20slice_forward_kernelILi256EEEvPKfPfiPKiS5_S5_S5_S5__param_6,
	.param .u64 .ptr .align 1 _ZN36_GLOBAL__N__5430ca82_4_k_cu_4a29ce4a20slice_forward_kernelILi256EEEvPKfPfiPKiS5_S5_S5_S5__param_7
)
{
	.reg .pred 	%p<22>;
	.reg .b32 	%r<69>;
	.reg .b32 	%f<2>;
	.reg .b64 	%rd<108>;

	ld.param.u64 	%rd54, [_ZN36_GLOBAL__N__5430ca82_4_k_cu_4a29ce4a20slice_forward_kernelILi256EEEvPKfPfiPKiS5_S5_S5_S5__param_0];
	ld.param.u64 	%rd55, [_ZN36_GLOBAL__N__5430ca82_4_k_cu_4a29ce4a20slice_forward_kernelILi256EEEvPKfPfiPKiS5_S5_S5_S5__param_1];
	ld.param.u32 	%r9, [_ZN36_GLOBAL__N__5430ca82_4_k_cu_4a29ce4a20slice_forward_kernelILi256EEEvPKfPfiPKiS5_S5_S5_S5__param_2];
	ld.param.u64 	%rd57, [_ZN36_GLOBAL__N__5430ca82_4_k_cu_4a29ce4a20slice_forward_kernelILi256EEEvPKfPfiPKiS5_S5_S5_S5__param_4];
	ld.param.u64 	%rd58, [_ZN36_GLOBAL__N__5430ca82_4_k_cu_4a29ce4a20slice_forward_kernelILi256EEEvPKfPfiPKiS5_S5_S5_S5__param_5];
	ld.param.u64 	%rd59, [_ZN36_GLOBAL__N__5430ca82_4_k_cu_4a29ce4a20slice_forward_kernelILi256EEEvPKfPfiPKiS5_S5_S5_S5__param_6];
	ld.param.u64 	%rd60, [_ZN36_GLOBAL__N__5430ca82_4_k_cu_4a29ce4a20slice_forward_kernelILi256EEEvPKfPfiPKiS5_S5_S5_S5__param_7];
	cvta.to.global.u64 	%rd1, %rd58;
	cvta.to.global.u64 	%rd2, %rd59;
	cvta.to.global.u64 	%rd3, %rd57;
	cvta.to.global.u64 	%rd4, %rd60;
	setp.lt.s32 	%p1, %r9, 1;
	mov.b64 	%rd93, 1;
	@%p1 bra 	$L__BB0_2;
	ld.global.nc.u32 	%r10, [%rd1];
	cvt.s64.s32 	%rd93, %r10;
$L__BB0_2:
	setp.lt.s32 	%p2, %r9, 2;
	@%p2 bra 	$L__BB0_4;
	ld.global.nc.u32 	%r11, [%rd1+4];
	cvt.s64.s32 	%rd61, %r11;
	mul.lo.s64 	%rd93, %rd93, %rd61;
$L__BB0_4:
	setp.lt.s32 	%p3, %r9, 3;
	@%p3 bra 	$L__BB0_6;
	ld.global.nc.u32 	%r12, [%rd1+8];
	cvt.s64.s32 	%rd62, %r12;
	mul.lo.s64 	%rd93, %rd93, %rd62;
$L__BB0_6:
	setp.lt.s32 	%p4, %r9, 4;
	@%p4 bra 	$L__BB0_8;
	ld.global.nc.u32 	%r13, [%rd1+12];
	cvt.s64.s32 	%rd63, %r13;
	mul.lo.s64 	%rd93, %rd93, %rd63;
$L__BB0_8:
	mov.u32 	%r14, %ntid.x;
	mov.u32 	%r15, %ctaid.x;
	mul.wide.u32 	%rd64, %r14, %r15;
	mov.u32 	%r16, %tid.x;
	cvt.u64.u32 	%rd65, %r16;
	add.s64 	%rd13, %rd64, %rd65;
	setp.ge.s64 	%p5, %rd13, %rd93;
	@%p5 bra 	$L__BB0_50;
	setp.lt.s32 	%p6, %r9, 1;
	mov.b32 	%r65, 0;
	@%p6 bra 	$L__BB0_17;
	ld.global.nc.u32 	%r18, [%rd2];
	cvt.s64.s32 	%rd14, %r18;
	or.b64  	%rd66, %rd13, %rd14;
	and.b64  	%rd67, %rd66, -4294967296;
	setp.ne.s64 	%p7, %rd67, 0;
	@%p7 bra 	$L__BB0_12;
	cvt.u32.u64 	%r19, %rd14;
	cvt.u32.u64 	%r20, %rd13;
	div.u32 	%r21, %r20, %r19;
	cvt.u64.u32 	%rd96, %r21;
	bra.uni 	$L__BB0_13;
$L__BB0_12:
	div.s64 	%rd96, %rd13, %rd14;
$L__BB0_13:
	ld.global.nc.u32 	%r22, [%rd1];
	cvt.s64.s32 	%rd18, %r22;
	or.b64  	%rd68, %rd96, %rd18;
	and.b64  	%rd69, %rd68, -4294967296;
	setp.ne.s64 	%p8, %rd69, 0;
	@%p8 bra 	$L__BB0_15;
	cvt.u32.u64 	%r23, %rd18;
	cvt.u32.u64 	%r24, %rd96;
	rem.u32 	%r25, %r24, %r23;
	cvt.u64.u32 	%rd97, %r25;
	bra.uni 	$L__BB0_16;
$L__BB0_15:
	rem.s64 	%rd97, %rd96, %rd18;
$L__BB0_16:
	cvt.u32.u64 	%r65, %rd97;
$L__BB0_17:
	setp.lt.s32 	%p9, %r9, 2;
	mov.b32 	%r66, 0;
	@%p9 bra 	$L__BB0_25;
	ld.global.nc.u32 	%r27, [%rd2+4];
	cvt.s64.s32 	%rd22, %r27;
	or.b64  	%rd70, %rd13, %rd22;
	and.b64  	%rd71, %rd70, -4294967296;
	setp.ne.s64 	%p10, %rd71, 0;
	@%p10 bra 	$L__BB0_20;
	cvt.u32.u64 	%r28, %rd22;
	cvt.u32.u64 	%r29, %rd13;
	div.u32 	%r30, %r29, %r28;
	cvt.u64.u32 	%rd98, %r30;
	bra.uni 	$L__BB0_21;
$L__BB0_20:
	div.s64 	%rd98, %rd13, %rd22;
$L__BB0_21:
	ld.global.nc.u32 	%r31, [%rd1+4];
	cvt.s64.s32 	%rd26, %r31;
	or.b64  	%rd72, %rd98, %rd26;
	and.b64  	%rd73, %rd72, -4294967296;
	setp.ne.s64 	%p11, %rd73, 0;
	@%p11 bra 	$L__BB0_23;
	cvt.u32.u64 	%r32, %rd26;
	cvt.u32.u64 	%r33, %rd98;
	rem.u32 	%r34, %r33, %r32;
	cvt.u64.u32 	%rd99, %r34;
	bra.uni 	$L__BB0_24;
$L__BB0_23:
	rem.s64 	%rd99, %rd98, %rd26;
$L__BB0_24:
	cvt.u32.u64 	%r66, %rd99;
$L__BB0_25:
	setp.lt.s32 	%p12, %r9, 3;
	mov.b32 	%r67, 0;
	@%p12 bra 	$L__BB0_33;
	ld.global.nc.u32 	%r36, [%rd2+8];
	cvt.s64.s32 	%rd30, %r36;
	or.b64  	%rd74, %rd13, %rd30;
	and.b64  	%rd75, %rd74, -4294967296;
	setp.ne.s64 	%p13, %rd75, 0;
	@%p13 bra 	$L__BB0_28;
	cvt.u32.u64 	%r37, %rd30;
	cvt.u32.u64 	%r38, %rd13;
	div.u32 	%r39, %r38, %r37;
	cvt.u64.u32 	%rd100, %r39;
	bra.uni 	$L__BB0_29;
$L__BB0_28:
	div.s64 	%rd100, %rd13, %rd30;
$L__BB0_29:
	ld.global.nc.u32 	%r40, [%rd1+8];
	cvt.s64.s32 	%rd34, %r40;
	or.b64  	%rd76, %rd100, %rd34;
	and.b64  	%rd77, %rd76, -4294967296;
	setp.ne.s64 	%p14, %rd77, 0;
	@%p14 bra 	$L__BB0_31;
	cvt.u32.u64 	%r41, %rd34;
	cvt.u32.u64 	%r42, %rd100;
	rem.u32 	%r43, %r42, %r41;
	cvt.u64.u32 	%rd101, %r43;
	bra.uni 	$L__BB0_32;
$L__BB0_31:
	rem.s64 	%rd101, %rd100, %rd34;
$L__BB0_32:
	cvt.u32.u64 	%r67, %rd101;
$L__BB0_33:
	setp.lt.s32 	%p15, %r9, 4;
	mov.b32 	%r68, 0;
	@%p15 bra 	$L__BB0_41;
	ld.global.nc.u32 	%r45, [%rd2+12];
	cvt.s64.s32 	%rd38, %r45;
	or.b64  	%rd78, %rd13, %rd38;
	and.b64  	%rd79, %rd78, -4294967296;
	setp.ne.s64 	%p16, %rd79, 0;
	@%p16 bra 	$L__BB0_36;
	cvt.u32.u64 	%r46, %rd38;
	cvt.u32.u64 	%r47, %rd13;
	div.u32 	%r48, %r47, %r46;
	cvt.u64.u32 	%rd102, %r48;
	bra.uni 	$L__BB0_37;
$L__BB0_36:
	div.s64 	%rd102, %rd13, %rd38;
$L__BB0_37:
	ld.global.nc.u32 	%r49, [%rd1+12];
	cvt.s64.s32 	%rd42, %r49;
	or.b64  	%rd80, %rd102, %rd42;
	and.b64  	%rd81, %rd80, -4294967296;
	setp.ne.s64 	%p17, %rd81, 0;
	@%p17 bra 	$L__BB0_39;
	cvt.u32.u64 	%r50, %rd42;
	cvt.u32.u64 	%r51, %rd102;
	rem.u32 	%r52, %r51, %r50;
	cvt.u64.u32 	%rd103, %r52;
	bra.uni 	$L__BB0_40;
$L__BB0_39:
	rem.s64 	%rd103, %rd102, %rd42;
$L__BB0_40:
	cvt.u32.u64 	%r68, %rd103;
$L__BB0_41:
	setp.lt.s32 	%p18, %r9, 1;
	mov.b64 	%rd105, 0;
	@%p18 bra 	$L__BB0_43;
	ld.global.nc.u32 	%r53, [%rd4];
	add.s32 	%r54, %r53, %r65;
	ld.global.nc.u32 	%r55, [%rd3];
	mul.wide.s32 	%rd105, %r54, %r55;
$L__BB0_43:
	setp.lt.s32 	%p19, %r9, 2;
	@%p19 bra 	$L__BB0_45;
	ld.global.nc.u32 	%r56, [%rd4+4];
	add.s32 	%r57, %r56, %r66;
	ld.global.nc.u32 	%r58, [%rd3+4];
	mul.wide.s32 	%rd83, %r57, %r58;
	add.s64 	%rd105, %rd83, %rd105;
$L__BB0_45:
	setp.lt.s32 	%p20, %r9, 3;
	@%p20 bra 	$L__BB0_47;
	ld.global.nc.u32 	%r59, [%rd4+8];
	add.s32 	%r60, %r59, %r67;
	ld.global.nc.u32 	%r61, [%rd3+8];
	mul.wide.s32 	%rd84, %r60, %r61;
	add.s64 	%rd105, %rd84, %rd105;
$L__BB0_47:
	setp.lt.s32 	%p21, %r9, 4;
	@%p21 bra 	$L__BB0_49;
	ld.global.nc.u32 	%r62, [%rd4+12];
	add.s32 	%r63, %r62, %r68;
	ld.global.nc.u32 	%r64, [%rd3+12];
	mul.wide.s32 	%rd85, %r63, %r64;
	add.s64 	%rd105, %rd85, %rd105;
$L__BB0_49:
	cvta.to.global.u64 	%rd86, %rd54;
	shl.b64 	%rd87, %rd105, 2;
	add.s64 	%rd88, %rd86, %rd87;
	ld.global.nc.f32 	%f1, [%rd88];
	cvta.to.global.u64 	%rd89, %rd55;
	shl.b64 	%rd90, %rd13, 2;
	add.s64 	%rd91, %rd89, %rd90;
	st.global.f32 	[%rd91], %f1;
$L__BB0_50:
	ret;

}
.entry _ZN36_GLOBAL__N__5430ca82_4_k_cu_4a29ce4a21slice_backward_kernelILi256EEEvPKfPfiPKiS5_S5_S5_S5_(
	.param .u64 .ptr .align 1 _ZN36_GLOBAL__N__5430ca82_4_k_cu_4a29ce4a21slice_backward_kernelILi256EEEvPKfPfiPKiS5_S5_S5_S5__param_0,
	.param .u64 .ptr .align 1 _ZN36_GLOBAL__N__5430ca82_4_k_cu_4a29ce4a21slice_backward_kernelILi256EEEvPKfPfiPKiS5_S5_S5_S5__param_1,
	.param .u32 _ZN36_GLOBAL__N__5430ca82_4_k_cu_4a29ce4a21slice_backward_kernelILi256EEEvPKfPfiPKiS5_S5_S5_S5__param_2,
	.param .u64 .ptr .align 1 _ZN36_GLOBAL__N__5430ca82_4_k_cu_4a29ce4a21slice_backward_kernelILi256EEEvPKfPfiPKiS5_S5_S5_S5__param_3,
	.param .u64 .ptr .align 1 _ZN36_GLOBAL__N__5430ca82_4_k_cu_4a29ce4a21slice_backward_kernelILi256EEEvPKfPfiPKiS5_S5_S5_S5__param_4,
	.param .u64 .ptr .align 1 _ZN36_GLOBAL__N__5430ca82_4_k_cu_4a29ce4a21slice_backward_kernelILi256EEEvPKfPfiPKiS5_S5_S5_S5__param_5,
	.param .u64 .ptr .align 1 _ZN36_GLOBAL__N__5430ca82_4_k_cu_4a29ce4a21slice_backward_kernelILi256EEEvPKfPfiPKiS5_S5_S5_S5__param_6,
	.param .u64 .ptr .align 1 _ZN36_GLOBAL__N__5430ca82_4_k_cu_4a29ce4a21slice_backward_kernelILi256EEEvPKfPfiPKiS5_S5_S5_S5__param_7
)
{
	.reg .pred 	%p<22>;
	.reg .b32 	%r<69>;
	.reg .b32 	%f<4>;
	.reg .b64 	%rd<108>;

	ld.param.u64 	%rd54, [_ZN36_GLOBAL__N__5430ca82_4_k_cu_4a29ce4a21slice_backward_kernelILi256EEEvPKfPfiPKiS5_S5_S5_S5__param_0];
	ld.param.u64 	%rd55, [_ZN36_GLOBAL__N__5430ca82_4_k_cu_4a29ce4a21slice_backward_kernelILi256EEEvPKfPfiPKiS5_S5_S5_S5__param_1];
	ld.param.u32 	%r9, [_ZN36_GLOBAL__N__5430ca82_4_k_cu_4a29ce4a21slice_backward_kernelILi256EEEvPKfPfiPKiS5_S5_S5_S5__param_2];
	ld.param.u64 	%rd57, [_ZN36_GLOBAL__N__5430ca82_4_k_cu_4a29ce4a21slice_backward_kernelILi256EEEvPKfPfiPKiS5_S5_S5_S5__param_4];
	ld.param.u64 	%rd58, [_ZN36_GLOBAL__N__5430ca82_4_k_cu_4a29ce4a21slice_backward_kernelILi256EEEvPKfPfiPKiS5_S5_S5_S5__param_5];
	ld.param.u64 	%rd59, [_ZN36_GLOBAL__N__5430ca82_4_k_cu_4a29ce4a21slice_backward_kernelILi256EEEvPKfPfiPKiS5_S5_S5_S5__param_6];
	ld.param.u64 	%rd60, [_ZN36_GLOBAL__N__5430ca82_4_k_cu_4a29ce4a21slice_backward_kernelILi256EEEvPKfPfiPKiS5_S5_S5_S5__param_7];
	cvta.to.global.u64 	%rd1, %rd58;
	cvta.to.global.u64 	%rd2, %rd59;
	cvta.to.global.u64 	%rd3, %rd57;
	cvta.to.global.u64 	%rd4, %rd60;
	setp.lt.s32 	%p1, %r9, 1;
	mov.b64 	%rd93, 1;
	@%p1 bra 	$L__BB1_2;
	ld.global.nc.u32 	%r10, [%rd1];
	cvt.s64.s32 	%rd93, %r10;
$L__BB1_2:
	setp.lt.s32 	%p2, %r9, 2;
	@%p2 bra 	$L__BB1_4;
	ld.global.nc.u32 	%r11, [%rd1+4];
	cvt.s64.s32 	%rd61, %r11;
	mul.lo.s64 	%rd93, %rd93, %rd61;
$L__BB1_4:
	setp.lt.s32 	%p3, %r9, 3;
	@%p3 bra 	$L__BB1_6;
	ld.global.nc.u32 	%r12, [%rd1+8];
	cvt.s64.s32 	%rd62, %r12;
	mul.lo.s64 	%rd93, %rd93, %rd62;
$L__BB1_6:
	setp.lt.s32 	%p4, %r9, 4;
	@%p4 bra 	$L__BB1_8;
	ld.global.nc.u32 	%r13, [%rd1+12];
	cvt.s64.s32 	%rd63, %r13;
	mul.lo.s64 	%rd93, %rd93, %rd63;
$L__BB1_8:
	mov.u32 	%r14, %ntid.x;
	mov.u32 	%r15, %ctaid.x;
	mul.wide.u32 	%rd64, %r14, %r15;
	mov.u32 	%r16, %tid.x;
	cvt.u64.u32 	%rd65, %r16;
	add.s64 	%rd13, %rd64, %rd65;
	setp.ge.s64 	%p5, %rd13, %rd93;
	@%p5 bra 	$L__BB1_50;
	setp.lt.s32 	%p6, %r9, 1;
	mov.b32 	%r65, 0;
	@%p6 bra 	$L__BB1_17;
	ld.global.nc.u32 	%r18, [%rd2];
	cvt.s64.s32 	%rd14, %r18;
	or.b64  	%rd66, %rd13, %rd14;
	and.b64  	%rd67, %rd66, -4294967296;
	setp.ne.s64 	%p7, %rd67, 0;
	@%p7 bra 	$L__BB1_12;
	cvt.u32.u64 	%r19, %rd14;
	cvt.u32.u64 	%r20, %rd13;
	div.u32 	%r21, %r20, %r19;
	cvt.u64.u32 	%rd96, %r21;
	bra.uni 	$L__BB1_13;
$L__BB1_12:
	div.s64 	%rd96, %rd13, %rd14;
$L__BB1_13:
	ld.global.nc.u32 	%r22, [%rd1];
	cvt.s64.s32 	%rd18, %r22;
	or.b64  	%rd68, %rd96, %rd18;
	and.b64  	%rd69, %rd68, -4294967296;
	setp.ne.s64 	%p8, %rd69, 0;
	@%p8 bra 	$L__BB1_15;
	cvt.u32.u64 	%r23, %rd18;
	cvt.u32.u64 	%r24, %rd96;
	rem.u32 	%r25, %r24, %r23;
	cvt.u64.u32 	%rd97, %r25;
	bra.uni 	$L__BB1_16;
$L__BB1_15:
	rem.s64 	%rd97, %rd96, %rd18;
$L__BB1_16:
	cvt.u32.u64 	%r65, %rd97;
$L__BB1_17:
	setp.lt.s32 	%p9, %r9, 2;
	mov.b32 	%r66, 0;
	@%p9 bra 	$L__BB1_25;
	ld.global.nc.u32 	%r27, [%rd2+4];
	cvt.s64.s32 	%rd22, %r27;
	or.b64  	%rd70, %rd13, %rd22;
	and.b64  	%rd71, %rd70, -4294967296;
	setp.ne.s64 	%p10, %rd71, 0;
	@%p10 bra 	$L__BB1_20;
	cvt.u32.u64 	%r28, %rd22;
	cvt.u32.u64 	%r29, %rd13;
	div.u32 	%r30, %r29, %r28;
	cvt.u64.u32 	%rd98, %r30;
	bra.uni 	$L__BB1_21;
$L__BB1_20:
	div.s64 	%rd98, %rd13, %rd22;
$L__BB1_21:
	ld.global.nc.u32 	%r31, [%rd1+4];
	cvt.s64.s32 	%rd26, %r31;
	or.b64  	%rd72, %rd98, %rd26;
	and.b64  	%rd73, %rd72, -4294967296;
	setp.ne.s64 	%p11, %rd73, 0;
	@%p11 bra 	$L__BB1_23;
	cvt.u32.u64 	%r32, %rd26;
	cvt.u32.u64 	%r33, %rd98;
	rem.u32 	%r34, %r33, %r32;
	cvt.u64.u32 	%rd99, %r34;
	bra.uni 	$L__BB1_24;
$L__BB1_23:
	rem.s64 	%rd99, %rd98, %rd26;
$L__BB1_24:
	cvt.u32.u64 	%r66, %rd99;
$L__BB1_25:
	setp.lt.s32 	%p12, %r9, 3;
	mov.b32 	%r67, 0;
	@%p12 bra 	$L__BB1_33;
	ld.global.nc.u32 	%r36, [%rd2+8];
	cvt.s64.s32 	%rd30, %r36;
	or.b64  	%rd74, %rd13, %rd30;
	and.b64  	%rd75, %rd74, -4294967296;
	setp.ne.s64 	%p13, %rd75, 0;
	@%p13 bra 	$L__BB1_28;
	cvt.u32.u64 	%r37, %rd30;
	cvt.u32.u64 	%r38, %rd13;
	div.u32 	%r39, %r38, %r37;
	cvt.u64.u32 	%rd100, %r39;
	bra.uni 	$L__BB1_29;
$L__BB1_28:
	div.s64 	%rd100, %rd13, %rd30;
$L__BB1_29:
	ld.global.nc.u32 	%r40, [%rd1+8];
	cvt.s64.s32 	%rd34, %r40;
	or.b64  	%rd76, %rd100, %rd34;
	and.b64  	%rd77, %rd76, -4294967296;
	setp.ne.s64 	%p14, %rd77, 0;
	@%p14 bra 	$L__BB1_31;
	cvt.u32.u64 	%r41, %rd34;
	cvt.u32.u64 	%r42, %rd100;
	rem.u32 	%r43, %r42, %r41;
	cvt.u64.u32 	%rd101, %r43;
	bra.uni 	$L__BB1_32;
$L__BB1_31:
	rem.s64 	%rd101, %rd100, %rd34;
$L__BB1_32:
	cvt.u32.u64 	%r67, %rd101;
$L__BB1_33:
	setp.lt.s32 	%p15, %r9, 4;
	mov.b32 	%r68, 0;
	@%p15 bra 	$L__BB1_41;
	ld.global.nc.u32 	%r45, [%rd2+12];
	cvt.s64.s32 	%rd38, %r45;
	or.b64  	%rd78, %rd13, %rd38;
	and.b64  	%rd79, %rd78, -4294967296;
	setp.ne.s64 	%p16, %rd79, 0;
	@%p16 bra 	$L__BB1_36;
	cvt.u32.u64 	%r46, %rd38;
	cvt.u32.u64 	%r47, %rd13;
	div.u32 	%r48, %r47, %r46;
	cvt.u64.u32 	%rd102, %r48;
	bra.uni 	$L__BB1_37;
$L__BB1_36:
	div.s64 	%rd102, %rd13, %rd38;
$L__BB1_37:
	ld.global.nc.u32 	%r49, [%rd1+12];
	cvt.s64.s32 	%rd42, %r49;
	or.b64  	%rd80, %rd102, %rd42;
	and.b64  	%rd81, %rd80, -4294967296;
	setp.ne.s64 	%p17, %rd81, 0;
	@%p17 bra 	$L__BB1_39;
	cvt.u32.u64 	%r50, %rd42;
	cvt.u32.u64 	%r51, %rd102;
	rem.u32 	%r52, %r51, %r50;
	cvt.u64.u32 	%rd103, %r52;
	bra.uni 	$L__BB1_40;
$L__BB1_39:
	rem.s64 	%rd103, %rd102, %rd42;
$L__BB1_40:
	cvt.u32.u64 	%r68, %rd103;
$L__BB1_41:
	setp.lt.s32 	%p18, %r9, 1;
	mov.b64 	%rd105, 0;
	@%p18 bra 	$L__BB1_43;
	ld.global.nc.u32 	%r53, [%rd4];
	add.s32 	%r54, %r53, %r65;
	ld.global.nc.u32 	%r55, [%rd3];
	mul.wide.s32 	%rd105, %r54, %r55;
$L__BB1_43:
	setp.lt.s32 	%p19, %r9, 2;
	@%p19 bra 	$L__BB1_45;
	ld.global.nc.u32 	%r56, [%rd4+4];
	add.s32 	%r57, %r56, %r66;
	ld.global.nc.u32 	%r58, [%rd3+4];
	mul.wide.s32 	%rd83, %r57, %r58;
	add.s64 	%rd105, %rd83, %rd105;
$L__BB1_45:
	setp.lt.s32 	%p20, %r9, 3;
	@%p20 bra 	$L__BB1_47;
	ld.global.nc.u32 	%r59, [%rd4+8];
	add.s32 	%r60, %r59, %r67;
	ld.global.nc.u32 	%r61, [%rd3+8];
	mul.wide.s32 	%rd84, %r60, %r61;
	add.s64 	%rd105, %rd84, %rd105;
$L__BB1_47:
	setp.lt.s32 	%p21, %r9, 4;
	@%p21 bra 	$L__BB1_49;
	ld.global.nc.u32 	%r62, [%rd4+12];
	add.s32 	%r63, %r62, %r68;
	ld.global.nc.u32 	%r64, [%rd3+12];
	mul.wide.s32 	%rd85, %r63, %r64;
	add.s64 	%rd105, %rd85, %rd105;
$L__BB1_49:
	cvta.to.global.u64 	%rd86, %rd54;
	shl.b64 	%rd87, %rd13, 2;
	add.s64 	%rd88, %rd86, %rd87;
	ld.global.nc.f32 	%f1, [%rd88];
	cvta.to.global.u64 	%rd89, %rd55;
	shl.b64 	%rd90, %rd105, 2;
	add.s64 	%rd91, %rd89, %rd90;
	ld.global.f32 	%f2, [%rd91];
	add.f32 	%f3, %f1, %f2;
	st.global.f32 	[%rd91], %f3;
$L__BB1_50:
	ret;

}


// ===== COMPILED SASS (sm_100) =====

	.target	sm_100

	.elftype	@"ET_EXEC"


//--------------------- .note.nv.tkinfo           --------------------------
	.section	.note.nv.tkinfo,"",@"SHT_NOTE"
	.sectionflags	@"SHF_NOTE_NV_TKINFO"
	.tkinfo
        /*0018*/ 	.word	0x00000002
        /*0030*/ 	.string	""
        /*0030*/ 	.string	"ptxas"
        /*0030*/ 	.string	"Cuda compilation tools, release 13.0, V13.0.88"
        /*0030*/ 	.string	"Build cuda_13.0.r13.0/compiler.36424714_0"
        /*0030*/ 	.string	"-arch sm_100 -m 64 "



//--------------------- .note.nv.cuinfo           --------------------------
	.section	.note.nv.cuinfo,"",@"SHT_NOTE"
	.sectionflags	@"SHF_NOTE_NV_CUINFO"
        /*0018*/ 	.short	0x0002
        /*001a*/ 	.short	0x0064
        /*001c*/ 	.short	0x0082
	.zero		2


//--------------------- .nv.info                  --------------------------
	.section	.nv.info,"",@"SHT_CUDA_INFO"
	.align	4


	//----- nvinfo : EIATTR_REGCOUNT
	.align		4
        /*0000*/ 	.byte	0x04, 0x2f
        /*0002*/ 	.short	(.L_1 - .L_0)
	.align		4
.L_0:
        /*0004*/ 	.word	index@(_ZN36_GLOBAL__N__5430ca82_4_k_cu_4a29ce4a20slice_forward_kernelILi256EEEvPKfPfiPKiS5_S5_S5_S5_)
        /*0008*/ 	.word	0x0000001c


	//----- nvinfo : EIATTR_FRAME_SIZE
	.align		4
.L_1:
        /*000c*/ 	.byte	0x04, 0x11
        /*000e*/ 	.short	(.L_3 - .L_2)
	.align		4
.L_2:
        /*0010*/ 	.word	index@($__internal_3_$__cuda_sm20_rem_s64)
        /*0014*/ 	.word	0x00000000


	//----- nvinfo : EIATTR_FRAME_SIZE
	.align		4
.L_3:
        /*0018*/ 	.byte	0x04, 0x11
        /*001a*/ 	.short	(.L_5 - .L_4)
	.align		4
.L_4:
        /*001c*/ 	.word	index@($__internal_2_$__cuda_sm20_div_s64)
        /*0020*/ 	.word	0x00000000


	//----- nvinfo : EIATTR_FRAME_SIZE
	.align		4
.L_5:
        /*0024*/ 	.byte	0x04, 0x11
        /*0026*/ 	.short	(.L_7 - .L_6)
	.align		4
.L_6:
        /*0028*/ 	.word	index@(_ZN36_GLOBAL__N__5430ca82_4_k_cu_4a29ce4a20slice_forward_kernelILi256EEEvPKfPfiPKiS5_S5_S5_S5_)
        /*002c*/ 	.word	0x00000000


	//----- nvinfo : EIATTR_REGCOUNT
	.align		4
.L_7:
        /*0030*/ 	.byte	0x04, 0x2f
        /*0032*/ 	.short	(.L_9 - .L_8)
	.align		4
.L_8:
        /*0034*/ 	.word	index@(_ZN36_GLOBAL__N__5430ca82_4_k_cu_4a29ce4a21slice_backward_kernelILi256EEEvPKfPfiPKiS5_S5_S5_S5_)
        /*0038*/ 	.word	0x0000001c


	//----- nvinfo : EIATTR_FRAME_SIZE
	.align		4
.L_9:
        /*003c*/ 	.byte	0x04, 0x11
        /*003e*/ 	.short	(.L_11 - .L_10)
	.align		4
.L_10:
        /*0040*/ 	.word	index@($__internal_1_$__cuda_sm20_rem_s64)
        /*0044*/ 	.word	0x00000000


	//----- nvinfo : EIATTR_FRAME_SIZE
	.align		4
.L_11:
        /*0048*/ 	.byte	0x04, 0x11
        /*004a*/ 	.short	(.L_13 - .L_12)
	.align		4
.L_12:
        /*004c*/ 	.word	index@($__internal_0_$__cuda_sm20_div_s64)
        /*0050*/ 	.word	0x00000000


	//----- nvinfo : EIATTR_FRAME_SIZE
	.align		4
.L_13:
        /*0054*/ 	.byte	0x04, 0x11
        /*0056*/ 	.short	(.L_15 - .L_14)
	.align		4
.L_14:
        /*0058*/ 	.word	index@(_ZN36_GLOBAL__N__5430ca82_4_k_cu_4a29ce4a21slice_backward_kernelILi256EEEvPKfPfiPKiS5_S5_S5_S5_)
        /*005c*/ 	.word	0x00000000


	//----- nvinfo : EIATTR_MIN_STACK_SIZE
	.align		4
.L_15:
        /*0060*/ 	.byte	0x04, 0x12
        /*0062*/ 	.short	(.L_17 - .L_16)
	.align		4
.L_16:
        /*0064*/ 	.word	index@(_ZN36_GLOBAL__N__5430ca82_4_k_cu_4a29ce4a21slice_backward_kernelILi256EEEvPKfPfiPKiS5_S5_S5_S5_)
        /*0068*/ 	.word	0x00000000


	//----- nvinfo : EIATTR_MIN_STACK_SIZE
	.align		4
.L_17:
        /*006c*/ 	.byte	0x04, 0x12
        /*006e*/ 	.short	(.L_19 - .L_18)
	.align		4
.L_18:
        /*0070*/ 	.word	index@(_ZN36_GLOBAL__N__5430ca82_4_k_cu_4a29ce4a20slice_forward_kernelILi256EEEvPKfPfiPKiS5_S5_S5_S5_)
        /*0074*/ 	.word	0x00000000
.L_19:


//--------------------- .nv.compat                --------------------------
	.section	.nv.compat,"",@"SHT_CUDA_COMPAT_INFO"
	.align	4
        /*0000*/ 	.byte	0x02, 0x09, 0x00, 0x00, 0x02, 0x02, 0x01, 0x00, 0x02, 0x05, 0x05, 0x00, 0x03, 0x07, 0x01, 0x01
        /*0010*/ 	.byte	0x02, 0x03, 0x00, 0x00, 0x02, 0x06, 0x01, 0x00, 0x04, 0x0b, 0x08, 0x00, 0x09, 0x00, 0x00, 0x00
        /*0020*/ 	.byte	0x00, 0x00, 0x00, 0x00


//--------------------- .nv.info._ZN36_GLOBAL__N__5430ca82_4_k_cu_4a29ce4a21slice_backward_kernelILi256EEEvPKfPfiPKiS5_S5_S5_S5_ --------------------------
	.section	.nv.info._ZN36_GLOBAL__N__5430ca82_4_k_cu_4a29ce4a21slice_backward_kernelILi256EEEvPKfPfiPKiS5_S5_S5_S5_,"",@"SHT_CUDA_INFO"
	.sectionflags	@""
	.align	4


	//----- nvinfo : EIATTR_CUDA_API_VERSION
	.align		4
        /*0000*/ 	.byte	0x04, 0x37
        /*0002*/ 	.short	(.L_21 - .L_20)
.L_20:
        /*0004*/ 	.word	0x00000082


	//----- nvinfo : EIATTR_KPARAM_INFO
	.align		4
.L_21:
        /*0008*/ 	.byte	0x04, 0x17
        /*000a*/ 	.short	(.L_23 - .L_22)
.L_22:
        /*000c*/ 	.word	0x00000000
        /*0010*/ 	.short	0x0007
        /*0012*/ 	.short	0x0038
        /*0014*/ 	.byte	0x00, 0xf5, 0x21, 0x00


	//----- nvinfo : EIATTR_KPARAM_INFO
	.align		4
.L_23:
        /*0018*/ 	.byte	0x04, 0x17
        /*001a*/ 	.short	(.L_25 - .L_24)
.L_24:
        /*001c*/ 	.word	0x00000000
        /*0020*/ 	.short	0x0006
        /*0022*/ 	.short	0x0030
        /*0024*/ 	.byte	0x00, 0xf5, 0x21, 0x00


	//----- nvinfo : EIATTR_KPARAM_INFO
	.align		4
.L_25:
        /*0028*/ 	.byte	0x04, 0x17
        /*002a*/ 	.short	(.L_27 - .L_26)
.L_26:
        /*002c*/ 	.word	0x00000000
        /*0030*/ 	.short	0x0005
        /*0032*/ 	.short	0x0028
        /*0034*/ 	.byte	0x00, 0xf5, 0x21, 0x00


	//----- nvinfo : EIATTR_KPARAM_INFO
	.align		4
.L_27:
        /*0038*/ 	.byte	0x04, 0x17
        /*003a*/ 	.short	(.L_29 - .L_28)
.L_28:
        /*003c*/ 	.word	0x00000000
        /*0040*/ 	.short	0x0004
        /*0042*/ 	.short	0x0020
        /*0044*/ 	.byte	0x00, 0xf5, 0x21, 0x00


	//----- nvinfo : EIATTR_KPARAM_INFO
	.align		4
.L_29:
        /*0048*/ 	.byte	0x04, 0x17
        /*004a*/ 	.short	(.L_31 - .L_30)
.L_30:
        /*004c*/ 	.word	0x00000000
        /*0050*/ 	.short	0x0003
        /*0052*/ 	.short	0x0018
        /*0054*/ 	.byte	0x00, 0xf5, 0x21, 0x00


	//----- nvinfo : EIATTR_KPARAM_INFO
	.align		4
.L_31:
        /*0058*/ 	.byte	0x04, 0x17
        /*005a*/ 	.short	(.L_33 - .L_32)
.L_32:
        /*005c*/ 	.word	0x00000000
        /*0060*/ 	.short	0x0002
        /*0062*/ 	.short	0x0010
        /*0064*/ 	.byte	0x00, 0xf0, 0x11, 0x00


	//----- nvinfo : EIATTR_KPARAM_INFO
	.align		4
.L_33:
        /*0068*/ 	.byte	0x04, 0x17
        /*006a*/ 	.short	(.L_35 - .L_34)
.L_34:
        /*006c*/ 	.word	0x00000000
        /*0070*/ 	.short	0x0001
        /*0072*/ 	.short	0x0008
        /*0074*/ 	.byte	0x00, 0xf5, 0x21, 0x00


	//----- nvinfo : EIATTR_KPARAM_INFO
	.align		4
.L_35:
        /*0078*/ 	.byte	0x04, 0x17
        /*007a*/ 	.short	(.L_37 - .L_36)
.L_36:
        /*007c*/ 	.word	0x00000000
        /*0080*/ 	.short	0x0000
        /*0082*/ 	.short	0x0000
        /*0084*/ 	.byte	0x00, 0xf5, 0x21, 0x00


	//----- nvinfo : EIATTR_SPARSE_MMA_MASK
	.align		4
.L_37:
        /*0088*/ 	.byte	0x03, 0x50
        /*008a*/ 	.short	0x0000


	//----- nvinfo : EIATTR_MAXREG_COUNT
	.align		4
        /*008c*/ 	.byte	0x03, 0x1b
        /*008e*/ 	.short	0x00ff


	//----- nvinfo : EIATTR_MERCURY_ISA_VERSION
	.align		4
        /*0090*/ 	.byte	0x03, 0x5f
        /*0092*/ 	.short	0x0101


	//----- nvinfo : EIATTR_VRC_CTA_INIT_COUNT
	.align		4
        /*0094*/ 	.byte	0x02, 0x4a
	.zero		1
	.zero		1


	//----- nvinfo : EIATTR_EXIT_INSTR_OFFSETS
	.align		4
        /*0098*/ 	.byte	0x04, 0x1c
        /*009a*/ 	.short	(.L_39 - .L_38)


	//   ....[0]....
.L_38:
        /*009c*/ 	.word	0x000002b0


	//   ....[1]....
        /*00a0*/ 	.word	0x000016a0


	//----- nvinfo : EIATTR_CRS_STACK_SIZE
	.align		4
.L_39:
        /*00a4*/ 	.byte	0x04, 0x1e
        /*00a6*/ 	.short	(.L_41 - .L_40)
.L_40:
        /*00a8*/ 	.word	0x00000000


	//----- nvinfo : EIATTR_CBANK_PARAM_SIZE
	.align		4
.L_41:
        /*00ac*/ 	.byte	0x03, 0x19
        /*00ae*/ 	.short	0x0040


	//----- nvinfo : EIATTR_PARAM_CBANK
	.align		4
        /*00b0*/ 	.byte	0x04, 0x0a
        /*00b2*/ 	.short	(.L_43 - .L_42)
	.align		4
.L_42:
        /*00b4*/ 	.word	index@(.nv.constant0._ZN36_GLOBAL__N__5430ca82_4_k_cu_4a29ce4a21slice_backward_kernelILi256EEEvPKfPfiPKiS5_S5_S5_S5_)
        /*00b8*/ 	.short	0x0380
        /*00ba*/ 	.short	0x0040


	//----- nvinfo : EIATTR_SW_WAR
	.align		4
.L_43:
        /*00bc*/ 	.byte	0x04, 0x36
        /*00be*/ 	.short	(.L_45 - .L_44)
.L_44:
        /*00c0*/ 	.word	0x00000008
.L_45:


//--------------------- .nv.info._ZN36_GLOBAL__N__5430ca82_4_k_cu_4a29ce4a20slice_forward_kernelILi256EEEvPKfPfiPKiS5_S5_S5_S5_ --------------------------
	.section	.nv.info._ZN36_GLOBAL__N__5430ca82_4_k_cu_4a29ce4a20slice_forward_kernelILi256EEEvPKfPfiPKiS5_S5_S5_S5_,"",@"SHT_CUDA_INFO"
	.sectionflags	@""
	.align	4


	//----- nvinfo : EIATTR_CUDA_API_VERSION
	.align		4
        /*0000*/ 	.byte	0x04, 0x37
        /*0002*/ 	.short	(.L_47 - .L_46)
.L_46:
        /*0004*/ 	.word	0x00000082


	//----- nvinfo : EIATTR_KPARAM_INFO
	.align		4
.L_47:
        /*0008*/ 	.byte	0x04, 0x17
        /*000a*/ 	.short	(.L_49 - .L_48)
.L_48:
        /*000c*/ 	.word	0x00000000
        /*0010*/ 	.short	0x0007
        /*0012*/ 	.short	0x0038
        /*0014*/ 	.byte	0x00, 0xf5, 0x21, 0x00


	//----- nvinfo : EIATTR_KPARAM_INFO
	.align		4
.L_49:
        /*0018*/ 	.byte	0x04, 0x17
        /*001a*/ 	.short	(.L_51 - .L_50)
.L_50:
        /*001c*/ 	.word	0x00000000
        /*0020*/ 	.short	0x0006
        /*0022*/ 	.short	0x0030
        /*0024*/ 	.byte	0x00, 0xf5, 0x21, 0x00


	//----- nvinfo : EIATTR_KPARAM_INFO
	.align		4
.L_51:
        /*0028*/ 	.byte	0x04, 0x17
        /*002a*/ 	.short	(.L_53 - .L_52)
.L_52:
        /*002c*/ 	.word	0x00000000
        /*0030*/ 	.short	0x0005
        /*0032*/ 	.short	0x0028
        /*0034*/ 	.byte	0x00, 0xf5, 0x21, 0x00


	//----- nvinfo : EIATTR_KPARAM_INFO
	.align		4
.L_53:
        /*0038*/ 	.byte	0x04, 0x17
        /*003a*/ 	.short	(.L_55 - .L_54)
.L_54:
        /*003c*/ 	.word	0x00000000
        /*0040*/ 	.short	0x0004
        /*0042*/ 	.short	0x0020
        /*0044*/ 	.byte	0x00, 0xf5, 0x21, 0x00


	//----- nvinfo : EIATTR_KPARAM_INFO
	.align		4
.L_55:
        /*0048*/ 	.byte	0x04, 0x17
        /*004a*/ 	.short	(.L_57 - .L_56)
.L_56:
        /*004c*/ 	.word	0x00000000
        /*0050*/ 	.short	0x0003
        /*0052*/ 	.short	0x0018
        /*0054*/ 	.byte	0x00, 0xf5, 0x21, 0x00


	//----- nvinfo : EIATTR_KPARAM_INFO
	.align		4
.L_57:
        /*0058*/ 	.byte	0x04, 0x17
        /*005a*/ 	.short	(.L_59 - .L_58)
.L_58:
        /*005c*/ 	.word	0x00000000
        /*0060*/ 	.short	0x0002
        /*0062*/ 	.short	0x0010
        /*0064*/ 	.byte	0x00, 0xf0, 0x11, 0x00


	//----- nvinfo : EIATTR_KPARAM_INFO
	.align		4
.L_59:
        /*0068*/ 	.byte	0x04, 0x17
        /*006a*/ 	.short	(.L_61 - .L_60)
.L_60:
        /*006c*/ 	.word	0x00000000
        /*0070*/ 	.short	0x0001
        /*0072*/ 	.short	0x0008
        /*0074*/ 	.byte	0x00, 0xf5, 0x21, 0x00


	//----- nvinfo : EIATTR_KPARAM_INFO
	.align		4
.L_61:
        /*0078*/ 	.byte	0x04, 0x17
        /*007a*/ 	.short	(.L_63 - .L_62)
.L_62:
        /*007c*/ 	.word	0x00000000
        /*0080*/ 	.short	0x0000
        /*0082*/ 	.short	0x0000
        /*0084*/ 	.byte	0x00, 0xf5, 0x21, 0x00


	//----- nvinfo : EIATTR_SPARSE_MMA_MASK
	.align		4
.L_63:
        /*0088*/ 	.byte	0x03, 0x50
        /*008a*/ 	.short	0x0000


	//----- nvinfo : EIATTR_MAXREG_COUNT
	.align		4
        /*008c*/ 	.byte	0x03, 0x1b
        /*008e*/ 	.short	0x00ff


	//----- nvinfo : EIATTR_MERCURY_ISA_VERSION
	.align		4
        /*0090*/ 	.byte	0x03, 0x5f
        /*0092*/ 	.short	0x0101


	//----- nvinfo : EIATTR_VRC_CTA_INIT_COUNT
	.align		4
        /*0094*/ 	.byte	0x02, 0x4a
	.zero		1
	.zero		1


	//----- nvinfo : EIATTR_EXIT_INSTR_OFFSETS
	.align		4
        /*0098*/ 	.byte	0x04, 0x1c
        /*009a*/ 	.short	(.L_65 - .L_64)


	//   ....[0]....
.L_64:
        /*009c*/ 	.word	0x000002b0


	//   ....[1]....
        /*00a0*/ 	.word	0x00001680


	//----- nvinfo : EIATTR_CRS_STACK_SIZE
	.align		4
.L_65:
        /*00a4*/ 	.byte	0x04, 0x1e
        /*00a6*/ 	.short	(.L_67 - .L_66)
.L_66:
        /*00a8*/ 	.word	0x00000000


	//----- nvinfo : EIATTR_CBANK_PARAM_SIZE
	.align		4
.L_67:
        /*00ac*/ 	.byte	0x03, 0x19
        /*00ae*/ 	.short	0x0040


	//----- nvinfo : EIATTR_PARAM_CBANK
	.align		4
        /*00b0*/ 	.byte	0x04, 0x0a
        /*00b2*/ 	.short	(.L_69 - .L_68)
	.align		4
.L_68:
        /*00b4*/ 	.word	index@(.nv.constant0._ZN36_GLOBAL__N__5430ca82_4_k_cu_4a29ce4a20slice_forward_kernelILi256EEEvPKfPfiPKiS5_S5_S5_S5_)
        /*00b8*/ 	.short	0x0380
        /*00ba*/ 	.short	0x0040


	//----- nvinfo : EIATTR_SW_WAR
	.align		4
.L_69:
        /*00bc*/ 	.byte	0x04, 0x36
        /*00be*/ 	.short	(.L_71 - .L_70)
.L_70:
        /*00c0*/ 	.word	0x00000008
.L_71:


//--------------------- .nv.callgraph             --------------------------
	.section	.nv.callgraph,"",@"SHT_CUDA_CALLGRAPH"
	.align	4
	.sectionentsize	8
	.align		4
        /*0000*/ 	.word	0x00000000
	.align		4
        /*0004*/ 	.word	0xffffffff
	.align		4
        /*0008*/ 	.word	0x00000000
	.align		4
        /*000c*/ 	.word	0xfffffffe
	.align		4
        /*0010*/ 	.word	0x00000000
	.align		4
        /*0014*/ 	.word	0xfffffffd
	.align		4
        /*0018*/ 	.word	0x00000000
	.align		4
        /*001c*/ 	.word	0xfffffffc


//--------------------- .text._ZN36_GLOBAL__N__5430ca82_4_k_cu_4a29ce4a21slice_backward_kernelILi256EEEvPKfPfiPKiS5_S5_S5_S5_ --------------------------
	.section	.text._ZN36_GLOBAL__N__5430ca82_4_k_cu_4a29ce4a21slice_backward_kernelILi256EEEvPKfPfiPKiS5_S5_S5_S5_,"ax",@progbits
	.align	128
.text._ZN36_GLOBAL__N__5430ca82_4_k_cu_4a29ce4a21slice_backward_kernelILi256EEEvPKfPfiPKiS5_S5_S5_S5_:
        .type           _ZN36_GLOBAL__N__5430ca82_4_k_cu_4a29ce4a21slice_backward_kernelILi256EEEvPKfPfiPKiS5_S5_S5_S5_,@function
        .size           _ZN36_GLOBAL__N__5430ca82_4_k_cu_4a29ce4a21slice_backward_kernelILi256EEEvPKfPfiPKiS5_S5_S5_S5_,(.L_x_52 - _ZN36_GLOBAL__N__5430ca82_4_k_cu_4a29ce4a21slice_backward_kernelILi256EEEvPKfPfiPKiS5_S5_S5_S5_)
        .other          _ZN36_GLOBAL__N__5430ca82_4_k_cu_4a29ce4a21slice_backward_kernelILi256EEEvPKfPfiPKiS5_S5_S5_S5_,@"STO_CUDA_ENTRY STV_DEFAULT"
_ZN36_GLOBAL__N__5430ca82_4_k_cu_4a29ce4a21slice_backward_kernelILi256EEEvPKfPfiPKiS5_S5_S5_S5_:
[----:B------:R-:W-:Y:S08]  /*0000*/  LDC R1, c[0x0][0x37c] ;  /* 0x0000df00ff017b82 */ /* 0x000ff00000000800 */
[----:B------:R-:W0:Y:S01]  /*0010*/  LDC R0, c[0x0][0x390] ;  /* 0x0000e400ff007b82 */ /* 0x000e220000000800 */
[----:B------:R-:W1:Y:S01]  /*0020*/  LDCU.64 UR4, c[0x0][0x358] ;  /* 0x00006b00ff0477ac */ /* 0x000e620008000a00 */
[----:B------:R-:W-:Y:S01]  /*0030*/  IMAD.MOV.U32 R5, RZ, RZ, 0x1 ;  /* 0x00000001ff057424 */ /* 0x000fe200078e00ff */
[----:B0-----:R-:W-:-:S02]  /*0040*/  ISETP.GE.AND P1, PT, R0, 0x1, PT ;  /* 0x000000010000780c */ /* 0x001fc40003f26270 */
[C---:B------:R-:W-:Y:S02]  /*0050*/  ISETP.GE.AND P0, PT, R0.reuse, 0x2, PT ;  /* 0x000000020000780c */ /* 0x040fe40003f06270 */
[C---:B------:R-:W-:Y:S02]  /*0060*/  ISETP.GE.AND P2, PT, R0.reuse, 0x3, PT ;  /* 0x000000030000780c */ /* 0x040fe40003f46270 */
[----:B------:R-:W-:-:S07]  /*0070*/  ISETP.GE.AND P3, PT, R0, 0x4, PT ;  /* 0x000000040000780c */ /* 0x000fce0003f66270 */
[----:B------:R-:W1:Y:S08]  /*0080*/  @P1 LDC.64 R2, c[0x0][0x3a8] ;  /* 0x0000ea00ff021b82 */ /* 0x000e700000000a00 */
[----:B------:R-:W0:Y:S08]  /*0090*/  @P0 LDC.64 R8, c[0x0][0x3a8] ;  /* 0x0000ea00ff080b82 */ /* 0x000e300000000a00 */
[----:B------:R-:W2:Y:S01]  /*00a0*/  @P2 LDC.64 R10, c[0x0][0x3a8] ;  /* 0x0000ea00ff0a2b82 */ /* 0x000ea20000000a00 */
[----:B-1----:R1:W3:Y:S07]  /*00b0*/  @P1 LDG.E.CONSTANT R5, desc[UR4][R2.64] ;  /* 0x0000000402051981 */ /* 0x0022ee000c1e9900 */
[----:B------:R-:W4:Y:S01]  /*00c0*/  @P3 LDC.64 R12, c[0x0][0x3a8] ;  /* 0x0000ea00ff0c3b82 */ /* 0x000f220000000a00 */
[----:B0-----:R-:W5:Y:S04]  /*00d0*/  @P0 LDG.E.CONSTANT R8, desc[UR4][R8.64+0x4] ;  /* 0x0000040408080981 */ /* 0x001f68000c1e9900 */
[----:B--2---:R-:W2:Y:S04]  /*00e0*/  @P2 LDG.E.CONSTANT R10, desc[UR4][R10.64+0x8] ;  /* 0x000008040a0a2981 */ /* 0x004ea8000c1e9900 */
[----:B----4-:R-:W4:Y:S01]  /*00f0*/  @P3 LDG.E.CONSTANT R12, desc[UR4][R12.64+0xc] ;  /* 0x00000c040c0c3981 */ /* 0x010f22000c1e9900 */
[----:B------:R-:W-:Y:S01]  /*0100*/  IMAD.MOV.U32 R17, RZ, RZ, RZ ;  /* 0x000000ffff117224 */ /* 0x000fe200078e00ff */
[----:B------:R-:W0:Y:S01]  /*0110*/  LDCU UR6, c[0x0][0x360] ;  /* 0x00006c00ff0677ac */ /* 0x000e220008000800 */
[----:B------:R-:W0:Y:S01]  /*0120*/  S2R R15, SR_CTAID.X ;  /* 0x00000000000f7919 */ /* 0x000e220000002500 */
[----:B-1----:R-:W0:Y:S01]  /*0130*/  S2R R2, SR_TID.X ;  /* 0x0000000000027919 */ /* 0x002e220000002100 */
[----:B---3--:R-:W-:-:S02]  /*0140*/  @P1 SHF.R.S32.HI R17, RZ, 0x1f, R5 ;  /* 0x0000001fff111819 */ /* 0x008fc40000011405 */
[----:B-----5:R-:W-:-:S03]  /*0150*/  @P0 SHF.R.S32.HI R0, RZ, 0x1f, R8 ;  /* 0x0000001fff000819 */ /* 0x020fc60000011408 */
[-C--:B------:R-:W-:Y:S02]  /*0160*/  @P0 IMAD R4, R17, R8.reuse, RZ ;  /* 0x0000000811040224 */ /* 0x080fe400078e02ff */
[----:B------:R-:W-:-:S04]  /*0170*/  @P0 IMAD.WIDE.U32 R6, R5, R8, RZ ;  /* 0x0000000805060225 */ /* 0x000fc800078e00ff */
[----:B------:R-:W-:Y:S01]  /*0180*/  @P0 IMAD R19, R0, R5, R4 ;  /* 0x0000000500130224 */ /* 0x000fe200078e0204 */
[----:B------:R-:W-:Y:S02]  /*0190*/  @P0 MOV R5, R6 ;  /* 0x0000000600050202 */ /* 0x000fe40000000f00 */
[----:B--2---:R-:W-:Y:S01]  /*01a0*/  @P2 SHF.R.S32.HI R0, RZ, 0x1f, R10 ;  /* 0x0000001fff002819 */ /* 0x004fe2000001140a */
[----:B------:R-:W-:Y:S02]  /*01b0*/  @P0 IMAD.IADD R17, R7, 0x1, R19 ;  /* 0x0000000107110824 */ /* 0x000fe400078e0213 */
[----:B------:R-:W-:-:S04]  /*01c0*/  @P2 IMAD.WIDE.U32 R6, R5, R10, RZ ;  /* 0x0000000a05062225 */ /* 0x000fc800078e00ff */
[----:B------:R-:W-:-:S04]  /*01d0*/  @P2 IMAD R3, R17, R10, RZ ;  /* 0x0000000a11032224 */ /* 0x000fc800078e02ff */
[----:B------:R-:W-:Y:S01]  /*01e0*/  @P2 IMAD R3, R0, R5, R3 ;  /* 0x0000000500032224 */ /* 0x000fe200078e0203 */
[----:B----4-:R-:W-:Y:S01]  /*01f0*/  @P3 SHF.R.S32.HI R0, RZ, 0x1f, R12 ;  /* 0x0000001fff003819 */ /* 0x010fe2000001140c */
[----:B------:R-:W-:Y:S02]  /*0200*/  @P2 IMAD.MOV.U32 R5, RZ, RZ, R6 ;  /* 0x000000ffff052224 */ /* 0x000fe400078e0006 */
[----:B------:R-:W-:Y:S02]  /*0210*/  @P2 IMAD.IADD R17, R7, 0x1, R3 ;  /* 0x0000000107112824 */ /* 0x000fe400078e0203 */
[----:B------:R-:W-:-:S04]  /*0220*/  @P3 IMAD.WIDE.U32 R6, R5, R12, RZ ;  /* 0x0000000c05063225 */ /* 0x000fc800078e00ff */
[----:B------:R-:W-:-:S04]  /*0230*/  @P3 IMAD R3, R17, R12, RZ ;  /* 0x0000000c11033224 */ /* 0x000fc800078e02ff */
[----:B------:R-:W-:Y:S01]  /*0240*/  @P3 IMAD R9, R0, R5, R3 ;  /* 0x0000000500093224 */ /* 0x000fe200078e0203 */
[----:B------:R-:W-:Y:S01]  /*0250*/  @P3 MOV R5, R6 ;  /* 0x0000000600053202 */ /* 0x000fe20000000f00 */
[----:B------:R-:W-:Y:S02]  /*0260*/  IMAD.MOV.U32 R3, RZ, RZ, RZ ;  /* 0x000000ffff037224 */ /* 0x000fe400078e00ff */
[----:B------:R-:W-:Y:S02]  /*0270*/  @P3 IMAD.IADD R17, R7, 0x1, R9 ;  /* 0x0000000107113824 */ /* 0x000fe400078e0209 */
[----:B0-----:R-:W-:-:S03]  /*0280*/  IMAD.WIDE.U32 R2, R15, UR6, R2 ;  /* 0x000000060f027c25 */ /* 0x001fc6000f8e0002 */
[----:B------:R-:W-:-:S04]  /*0290*/  ISETP.GE.U32.AND P0, PT, R2, R5, PT ;  /* 0x000000050200720c */ /* 0x000fc80003f06070 */
[----:B------:R-:W-:-:S13]  /*02a0*/  ISETP.GE.AND.EX P0, PT, R3, R17, PT, P0 ;  /* 0x000000110300720c */ /* 0x000fda0003f06300 */
[----:B------:R-:W-:Y:S05]  /*02b0*/  @P0 EXIT ;  /* 0x000000000000094d */ /* 0x000fea0003800000 */
[----:B------:R-:W-:Y:S01]  /*02c0*/  IMAD.MOV.U32 R0, RZ, RZ, RZ ;  /* 0x000000ffff007224 */ /* 0x000fe200078e00ff */
[----:B------:R-:W-:Y:S06]  /*02d0*/  @!P1 BRA `(.L_x_0) ;  /* 0x0000000400089947 */ /* 0x000fec0003800000 */
[----:B------:R-:W0:Y:S02]  /*02e0*/  LDC.64 R4, c[0x0][0x3b0] ;  /* 0x0000ec00ff047b82 */ /* 0x000e240000000a00 */
[----:B0-----:R-:W2:Y:S01]  /*02f0*/  LDG.E.CONSTANT R10, desc[UR4][R4.64] ;  /* 0x00000004040a7981 */ /* 0x001ea2000c1e9900 */
[----:B------:R-:W-:Y:S01]  /*0300*/  BSSY.RECONVERGENT B0, `(.L_x_1) ;  /* 0x000001f000007945 */ /* 0x000fe20003800200 */
[----:B--2---:R-:W-:-:S04]  /*0310*/  SHF.R.S32.HI R9, RZ, 0x1f, R10 ;  /* 0x0000001fff097819 */ /* 0x004fc8000001140a */
[----:B------:R-:W-:-:S04]  /*0320*/  LOP3.LUT R0, R3, R9, RZ, 0xfc, !PT ;  /* 0x0000000903007212 */ /* 0x000fc800078efcff */
[----:B------:R-:W-:-:S13]  /*0330*/  ISETP.NE.U32.AND P0, PT, R0, RZ, PT ;  /* 0x000000ff0000720c */ /* 0x000fda0003f05070 */
[----:B------:R-:W-:Y:S05]  /*0340*/  @P0 BRA `(.L_x_2) ;  /* 0x0000000000500947 */ /* 0x000fea0003800000 */
[----:B------:R-:W0:Y:S01]  /*0350*/  I2F.U32.RP R0, R10 ;  /* 0x0000000a00007306 */ /* 0x000e220000209000 */
[----:B------:R-:W-:Y:S01]  /*0360*/  IADD3 R7, PT, PT, RZ, -R10, RZ ;  /* 0x8000000aff077210 */ /* 0x000fe20007ffe0ff */
[----:B------:R-:W-:Y:S01]  /*0370*/  IMAD.MOV.U32 R9, RZ, RZ, RZ ;  /* 0x000000ffff097224 */ /* 0x000fe200078e00ff */
[----:B------:R-:W-:-:S05]  /*0380*/  ISETP.NE.U32.AND P2, PT, R10, RZ, PT ;  /* 0x000000ff0a00720c */ /* 0x000fca0003f45070 */
[----:B0-----:R-:W0:Y:S02]  /*0390*/  MUFU.RCP R0, R0 ;  /* 0x0000000000007308 */ /* 0x001e240000001000 */
[----:B0-----:R-:W-:-:S06]  /*03a0*/  VIADD R4, R0, 0xffffffe ;  /* 0x0ffffffe00047836 */ /* 0x001fcc0000000000 */
[----:B------:R0:W1:Y:S02]  /*03b0*/  F2I.FTZ.U32.TRUNC.NTZ R5, R4 ;  /* 0x0000000400057305 */ /* 0x000064000021f000 */
[----:B0-----:R-:W-:Y:S02]  /*03c0*/  IMAD.MOV.U32 R4, RZ, RZ, RZ ;  /* 0x000000ffff047224 */ /* 0x001fe400078e00ff */
[----:B-1----:R-:W-:-:S04]  /*03d0*/  IMAD R7, R7, R5, RZ ;  /* 0x0000000507077224 */ /* 0x002fc800078e02ff */
[----:B------:R-:W-:-:S06]  /*03e0*/  IMAD.HI.U32 R5, R5, R7, R4 ;  /* 0x0000000705057227 */ /* 0x000fcc00078e0004 */
[----:B------:R-:W-:-:S04]  /*03f0*/  IMAD.HI.U32 R8, R5, R2, RZ ;  /* 0x0000000205087227 */ /* 0x000fc800078e00ff */
[----:B------:R-:W-:-:S04]  /*0400*/  IMAD.MOV R5, RZ, RZ, -R8 ;  /* 0x000000ffff057224 */ /* 0x000fc800078e0a08 */
[----:B------:R-:W-:-:S05]  /*0410*/  IMAD R5, R10, R5, R2 ;  /* 0x000000050a057224 */ /* 0x000fca00078e0202 */
[----:B------:R-:W-:-:S13]  /*0420*/  ISETP.GE.U32.AND P0, PT, R5, R10, PT ;  /* 0x0000000a0500720c */ /* 0x000fda0003f06070 */
[----:B------:R-:W-:Y:S01]  /*0430*/  @P0 IMAD.IADD R5, R5, 0x1, -R10 ;  /* 0x0000000105050824 */ /* 0x000fe200078e0a0a */
[----:B------:R-:W-:-:S04]  /*0440*/  @P0 IADD3 R8, PT, PT, R8, 0x1, RZ ;  /* 0x0000000108080810 */ /* 0x000fc80007ffe0ff */
[----:B------:R-:W-:-:S13]  /*0450*/  ISETP.GE.U32.AND P1, PT, R5, R10, PT ;  /* 0x0000000a0500720c */ /* 0x000fda0003f26070 */
[----:B------:R-:W-:Y:S01]  /*0460*/  @P1 VIADD R8, R8, 0x1 ;  /* 0x0000000108081836 */ /* 0x000fe20000000000 */
[----:B------:R-:W-:Y:S01]  /*0470*/  @!P2 LOP3.LUT R8, RZ, R10, RZ, 0x33, !PT ;  /* 0x0000000aff08a212 */ /* 0x000fe200078e33ff */
[----:B------:R-:W-:Y:S06]  /*0480*/  BRA `(.L_x_3) ;  /* 0x0000000000187947 */ /* 0x000fec0003800000 */
.L_x_2:
[----:B------:R-:W-:Y:S01]  /*0490*/  IMAD.MOV.U32 R11, RZ, RZ, R2 ;  /* 0x000000ffff0b7224 */ /* 0x000fe200078e0002 */
[----:B------:R-:W-:Y:S02]  /*04a0*/  MOV R12, R3 ;  /* 0x00000003000c7202 */ /* 0x000fe40000000f00 */
[----:B------:R-:W-:-:S07]  /*04b0*/  MOV R8, 0x4d0 ;  /* 0x000004d000087802 */ /* 0x000fce0000000f00 */
[----:B------:R-:W-:Y:S05]  /*04c0*/  CALL.REL.NOINC `($__internal_0_$__cuda_sm20_div_s64) ;  /* 0x0000001000787944 */ /* 0x000fea0003c00000 */
[----:B------:R-:W-:Y:S02]  /*04d0*/  IMAD.MOV.U32 R8, RZ, RZ, R6 ;  /* 0x000000ffff087224 */ /* 0x000fe400078e0006 */
[----:B------:R-:W-:-:S07]  /*04e0*/  IMAD.MOV.U32 R9, RZ, RZ, R7 ;  /* 0x000000ffff097224 */ /* 0x000fce00078e0007 */
.L_x_3:
[----:B------:R-:W-:Y:S05]  /*04f0*/  BSYNC.RECONVERGENT B0 ;  /* 0x0000000000007941 */ /* 0x000fea0003800200 */
.L_x_1:
        /* <DEDUP_REMOVED lines=8> */
[----:B------:R-:W-:Y:S02]  /*0580*/  IADD3 R7, PT, PT, RZ, -R11, RZ ;  /* 0x8000000bff077210 */ /* 0x000fe40007ffe0ff */
        /* <DEDUP_REMOVED lines=11> */
[----:B------:R-:W-:-:S04]  /*0640*/  @P0 IADD3 R8, PT, PT, -R11, R8, RZ ;  /* 0x000000080b080210 */ /* 0x000fc80007ffe1ff */
[----:B------:R-:W-:-:S13]  /*0650*/  ISETP.GE.U32.AND P0, PT, R8, R11, PT ;  /* 0x0000000b0800720c */ /* 0x000fda0003f06070 */
[----:B------:R-:W-:Y:S01]  /*0660*/  @P0 IMAD.IADD R8, R8, 0x1, -R11 ;  /* 0x0000000108080824 */ /* 0x000fe200078e0a0b */
[----:B------:R-:W-:-:S05]  /*0670*/  @!P1 LOP3.LUT R8, RZ, R11, RZ, 0x33, !PT ;  /* 0x0000000bff089212 */ /* 0x000fca00078e33ff */
[----:B------:R-:W-:Y:S01]  /*0680*/  IMAD.MOV.U32 R0, RZ, RZ, R8 ;  /* 0x000000ffff007224 */ /* 0x000fe200078e0008 */
[----:B------:R-:W-:Y:S06]  /*0690*/  BRA `(.L_x_5) ;  /* 0x0000000000147947 */ /* 0x000fec0003800000 */
.L_x_4:
[----:B------:R-:W-:Y:S01]  /*06a0*/  MOV R15, R9 ;  /* 0x00000009000f7202 */ /* 0x000fe20000000f00 */
[----:B------:R-:W-:Y:S01]  /*06b0*/  IMAD.MOV.U32 R9, RZ, RZ, R7 ;  /* 0x000000ffff097224 */ /* 0x000fe200078e0007 */
[----:B------:R-:W-:-:S07]  /*06c0*/  MOV R10, 0x6e0 ;  /* 0x000006e0000a7802 */ /* 0x000fce0000000f00 */
[----:B------:R-:W-:Y:S05]  /*06d0*/  CALL.REL.NOINC `($__internal_1_$__cuda_sm20_rem_s64) ;  /* 0x0000001400407944 */ /* 0x000fea0003c00000 */
[----:B------:R-:W-:-:S07]  /*06e0*/  IMAD.MOV.U32 R0, RZ, RZ, R8 ;  /* 0x000000ffff007224 */ /* 0x000fce00078e0008 */
.L_x_5:
[----:B------:R-:W-:Y:S05]  /*06f0*/  BSYNC.RECONVERGENT B0 ;  /* 0x0000000000007941 */ /* 0x000fea0003800200 */
.L_x_0:
[----:B------:R-:W0:Y:S01]  /*0700*/  LDCU UR6, c[0x0][0x390] ;  /* 0x00007200ff0677ac */ /* 0x000e220008000800 */
[----:B------:R-:W-:Y:S01]  /*0710*/  HFMA2 R4, -RZ, RZ, 0, 0 ;  /* 0x00000000ff047431 */ /* 0x000fe200000001ff */
[----:B0-----:R-:W-:-:S09]  /*0720*/  UISETP.GE.AND UP0, UPT, UR6, 0x2, UPT ;  /* 0x000000020600788c */ /* 0x001fd2000bf06270 */
[----:B------:R-:W-:Y:S05]  /*0730*/  BRA.U !UP0, `(.L_x_6) ;  /* 0x0000000508087547 */ /* 0x000fea000b800000 */
        /* <DEDUP_REMOVED lines=8> */
[----:B------:R-:W-:Y:S01]  /*07c0*/  IMAD.MOV R7, RZ, RZ, -R10 ;  /* 0x000000ffff077224 */ /* 0x000fe200078e0a0a */
[----:B------:R-:W-:Y:S01]  /*07d0*/  ISETP.NE.U32.AND P2, PT, R10, RZ, PT ;  /* 0x000000ff0a00720c */ /* 0x000fe20003f45070 */
[----:B------:R-:W-:-:S05]  /*07e0*/  IMAD.MOV.U32 R9, RZ, RZ, RZ ;  /* 0x000000ffff097224 */ /* 0x000fca00078e00ff */
[----:B0-----:R-:W0:Y:S02]  /*07f0*/  MUFU.RCP R6, R6 ;  /* 0x0000000600067308 */ /* 0x001e240000001000 */
[----:B0-----:R-:W-:-:S06]  /*0800*/  VIADD R4, R6, 0xffffffe ;  /* 0x0ffffffe06047836 */ /* 0x001fcc0000000000 */
[----:B------:R0:W1:Y:S02]  /*0810*/  F2I.FTZ.U32.TRUNC.NTZ R5, R4 ;  /* 0x0000000400057305 */ /* 0x000064000021f000 */
[----:B0-----:R-:W-:Y:S01]  /*0820*/  MOV R4, RZ ;  /* 0x000000ff00047202 */ /* 0x001fe20000000f00 */
        /* <DEDUP_REMOVED lines=12> */
.L_x_8:
[----:B------:R-:W-:Y:S01]  /*08f0*/  MOV R11, R2 ;  /* 0x00000002000b7202 */ /* 0x000fe20000000f00 */
[----:B------:R-:W-:Y:S01]  /*0900*/  IMAD.MOV.U32 R12, RZ, RZ, R3 ;  /* 0x000000ffff0c7224 */ /* 0x000fe200078e0003 */
[----:B------:R-:W-:-:S07]  /*0910*/  MOV R8, 0x930 ;  /* 0x0000093000087802 */ /* 0x000fce0000000f00 */
[----:B------:R-:W-:Y:S05]  /*0920*/  CALL.REL.NOINC `($__internal_0_$__cuda_sm20_div_s64) ;  /* 0x0000000c00607944 */ /* 0x000fea0003c00000 */
[----:B------:R-:W-:Y:S01]  /*0930*/  IMAD.MOV.U32 R8, RZ, RZ, R6 ;  /* 0x000000ffff087224 */ /* 0x000fe200078e0006 */
[----:B------:R-:W-:-:S07]  /*0940*/  MOV R9, R7 ;  /* 0x0000000700097202 */ /* 0x000fce0000000f00 */
.L_x_9:
[----:B------:R-:W-:Y:S05]  /*0950*/  BSYNC.RECONVERGENT B0 ;  /* 0x0000000000007941 */ /* 0x000fea0003800200 */
.L_x_7:
        /* <DEDUP_REMOVED lines=9> */
[----:B------:R-:W-:-:S06]  /*09f0*/  ISETP.NE.U32.AND P1, PT, R11, RZ, PT ;  /* 0x000000ff0b00720c */ /* 0x000fcc0003f25070 */
[----:B0-----:R-:W0:Y:S02]  /*0a00*/  MUFU.RCP R6, R6 ;  /* 0x0000000600067308 */ /* 0x001e240000001000 */
[----:B0-----:R-:W-:-:S06]  /*0a10*/  VIADD R4, R6, 0xffffffe ;  /* 0x0ffffffe06047836 */ /* 0x001fcc0000000000 */
[----:B------:R0:W1:Y:S02]  /*0a20*/  F2I.FTZ.U32.TRUNC.NTZ R5, R4 ;  /* 0x0000000400057305 */ /* 0x000064000021f000 */
[----:B0-----:R-:W-:Y:S02]  /*0a30*/  HFMA2 R4, -RZ, RZ, 0, 0 ;  /* 0x00000000ff047431 */ /* 0x001fe400000001ff */
[----:B-1----:R-:W-:-:S04]  /*0a40*/  IMAD R7, R7, R5, RZ ;  /* 0x0000000507077224 */ /* 0x002fc800078e02ff */
[----:B------:R-:W-:-:S06]  /*0a50*/  IMAD.HI.U32 R5, R5, R7, R4 ;  /* 0x0000000705057227 */ /* 0x000fcc00078e0004 */
[----:B------:R-:W-:-:S04]  /*0a60*/  IMAD.HI.U32 R5, R5, R8, RZ ;  /* 0x0000000805057227 */ /* 0x000fc800078e00ff */
[----:B------:R-:W-:-:S04]  /*0a70*/  IMAD.MOV R5, RZ, RZ, -R5 ;  /* 0x000000ffff057224 */ /* 0x000fc800078e0a05 */
[----:B------:R-:W-:-:S05]  /*0a80*/  IMAD R8, R11, R5, R8 ;  /* 0x000000050b087224 */ /* 0x000fca00078e0208 */
[----:B------:R-:W-:-:S13]  /*0a90*/  ISETP.GE.U32.AND P0, PT, R8, R11, PT ;  /* 0x0000000b0800720c */ /* 0x000fda0003f06070 */
[----:B------:R-:W-:-:S05]  /*0aa0*/  @P0 IMAD.IADD R8, R8, 0x1, -R11 ;  /* 0x0000000108080824 */ /* 0x000fca00078e0a0b */
[----:B------:R-:W-:-:S13]  /*0ab0*/  ISETP.GE.U32.AND P0, PT, R8, R11, PT ;  /* 0x0000000b0800720c */ /* 0x000fda0003f06070 */
[----:B------:R-:W-:Y:S02]  /*0ac0*/  @P0 IADD3 R8, PT, PT, -R11, R8, RZ ;  /* 0x000000080b080210 */ /* 0x000fe40007ffe1ff */
[----:B------:R-:W-:-:S05]  /*0ad0*/  @!P1 LOP3.LUT R8, RZ, R11, RZ, 0x33, !PT ;  /* 0x0000000bff089212 */ /* 0x000fca00078e33ff */
[----:B------:R-:W-:Y:S01]  /*0ae0*/  IMAD.MOV.U32 R4, RZ, RZ, R8 ;  /* 0x000000ffff047224 */ /* 0x000fe200078e0008 */
[----:B------:R-:W-:Y:S06]  /*0af0*/  BRA `(.L_x_11) ;  /* 0x0000000000147947 */ /* 0x000fec0003800000 */
.L_x_10:
[----:B------:R-:W-:Y:S01]  /*0b00*/  IMAD.MOV.U32 R15, RZ, RZ, R9 ;  /* 0x000000ffff0f7224 */ /* 0x000fe200078e0009 */
[----:B------:R-:W-:Y:S02]  /*0b10*/  MOV R9, R7 ;  /* 0x0000000700097202 */ /* 0x000fe40000000f00 */
[----:B------:R-:W-:-:S07]  /*0b20*/  MOV R10, 0xb40 ;  /* 0x00000b40000a7802 */ /* 0x000fce0000000f00 */
[----:B------:R-:W-:Y:S05]  /*0b30*/  CALL.REL.NOINC `($__internal_1_$__cuda_sm20_rem_s64) ;  /* 0x0000001000287944 */ /* 0x000fea0003c00000 */
[----:B------:R-:W-:-:S07]  /*0b40*/  IMAD.MOV.U32 R4, RZ, RZ, R8 ;  /* 0x000000ffff047224 */ /* 0x000fce00078e0008 */
.L_x_11:
[----:B------:R-:W-:Y:S05]  /*0b50*/  BSYNC.RECONVERGENT B0 ;  /* 0x0000000000007941 */ /* 0x000fea0003800200 */
.L_x_6:
[----:B------:R-:W0:Y:S01]  /*0b60*/  LDCU UR6, c[0x0][0x390] ;  /* 0x00007200ff0677ac */ /* 0x000e220008000800 */
[----:B------:R-:W-:Y:S01]  /*0b70*/  IMAD.MOV.U32 R5, RZ, RZ, RZ ;  /* 0x000000ffff057224 */ /* 0x000fe200078e00ff */
        /* <DEDUP_REMOVED lines=13> */
[----:B0-----:R-:W-:-:S06]  /*0c50*/  IADD3 R6, PT, PT, R5, 0xffffffe, RZ ;  /* 0x0ffffffe05067810 */ /* 0x001fcc0007ffe0ff */
[----:B------:R0:W1:Y:S02]  /*0c60*/  F2I.FTZ.U32.TRUNC.NTZ R7, R6 ;  /* 0x0000000600077305 */ /* 0x000064000021f000 */
[----:B0-----:R-:W-:Y:S02]  /*0c70*/  IMAD.MOV.U32 R6, RZ, RZ, RZ ;  /* 0x000000ffff067224 */ /* 0x001fe400078e00ff */
[----:B-1----:R-:W-:-:S04]  /*0c80*/  IMAD R9, R9, R7, RZ ;  /* 0x0000000709097224 */ /* 0x002fc800078e02ff */
[----:B------:R-:W-:-:S04]  /*0c90*/  IMAD.HI.U32 R7, R7, R9, R6 ;  /* 0x0000000907077227 */ /* 0x000fc800078e0006 */
[----:B------:R-:W-:Y:S02]  /*0ca0*/  IMAD.MOV.U32 R9, RZ, RZ, RZ ;  /* 0x000000ffff097224 */ /* 0x000fe400078e00ff */
[----:B------:R-:W-:-:S05]  /*0cb0*/  IMAD.HI.U32 R8, R7, R2, RZ ;  /* 0x0000000207087227 */ /* 0x000fca00078e00ff */
[----:B------:R-:W-:-:S05]  /*0cc0*/  IADD3 R7, PT, PT, -R8, RZ, RZ ;  /* 0x000000ff08077210 */ /* 0x000fca0007ffe1ff */
[----:B------:R-:W-:-:S05]  /*0cd0*/  IMAD R7, R10, R7, R2 ;  /* 0x000000070a077224 */ /* 0x000fca00078e0202 */
[----:B------:R-:W-:-:S13]  /*0ce0*/  ISETP.GE.U32.AND P0, PT, R7, R10, PT ;  /* 0x0000000a0700720c */ /* 0x000fda0003f06070 */
[----:B------:R-:W-:Y:S02]  /*0cf0*/  @P0 IMAD.IADD R7, R7, 0x1, -R10 ;  /* 0x0000000107070824 */ /* 0x000fe400078e0a0a */
[----:B------:R-:W-:-:S03]  /*0d00*/  @P0 VIADD R8, R8, 0x1 ;  /* 0x0000000108080836 */ /* 0x000fc60000000000 */
[----:B------:R-:W-:-:S13]  /*0d10*/  ISETP.GE.U32.AND P1, PT, R7, R10, PT ;  /* 0x0000000a0700720c */ /* 0x000fda0003f26070 */
[----:B------:R-:W-:Y:S02]  /*0d20*/  @P1 IADD3 R8, PT, PT, R8, 0x1, RZ ;  /* 0x0000000108081810 */ /* 0x000fe40007ffe0ff */
[----:B------:R-:W-:Y:S01]  /*0d30*/  @!P2 LOP3.LUT R8, RZ, R10, RZ, 0x33, !PT ;  /* 0x0000000aff08a212 */ /* 0x000fe200078e33ff */
[----:B------:R-:W-:Y:S06]  /*0d40*/  BRA `(.L_x_15) ;  /* 0x0000000000187947 */ /* 0x000fec0003800000 */
.L_x_14:
[----:B------:R-:W-:Y:S01]  /*0d50*/  IMAD.MOV.U32 R11, RZ, RZ, R2 ;  /* 0x000000ffff0b7224 */ /* 0x000fe200078e0002 */
[----:B------:R-:W-:Y:S02]  /*0d60*/  MOV R12, R3 ;  /* 0x00000003000c7202 */ /* 0x000fe40000000f00 */
[----:B------:R-:W-:-:S07]  /*0d70*/  MOV R8, 0xd90 ;  /* 0x00000d9000087802 */ /* 0x000fce0000000f00 */
[----:B------:R-:W-:Y:S05]  /*0d80*/  CALL.REL.NOINC `($__internal_0_$__cuda_sm20_div_s64) ;  /* 0x0000000800487944 */ /* 0x000fea0003c00000 */
[----:B------:R-:W-:Y:S02]  /*0d90*/  IMAD.MOV.U32 R8, RZ, RZ, R6 ;  /* 0x000000ffff087224 */ /* 0x000fe400078e0006 */
[----:B------:R-:W-:-:S07]  /*0da0*/  IMAD.MOV.U32 R9, RZ, RZ, R7 ;  /* 0x000000ffff097224 */ /* 0x000fce00078e0007 */
.L_x_15:
[----:B------:R-:W-:Y:S05]  /*0db0*/  BSYNC.RECONVERGENT B0 ;  /* 0x0000000000007941 */ /* 0x000fea0003800200 */
.L_x_13:
        /* <DEDUP_REMOVED lines=15> */
[----:B------:R-:W-:-:S06]  /*0eb0*/  IMAD.HI.U32 R7, R7, R9, R6 ;  /* 0x0000000907077227 */ /* 0x000fcc00078e0006 */
[----:B------:R-:W-:-:S05]  /*0ec0*/  IMAD.HI.U32 R7, R7, R8, RZ ;  /* 0x0000000807077227 */ /* 0x000fca00078e00ff */
[----:B------:R-:W-:-:S05]  /*0ed0*/  IADD3 R7, PT, PT, -R7, RZ, RZ ;  /* 0x000000ff07077210 */ /* 0x000fca0007ffe1ff */
[----:B------:R-:W-:-:S05]  /*0ee0*/  IMAD R8, R11, R7, R8 ;  /* 0x000000070b087224 */ /* 0x000fca00078e0208 */
[----:B------:R-:W-:-:S13]  /*0ef0*/  ISETP.GE.U32.AND P0, PT, R8, R11, PT ;  /* 0x0000000b0800720c */ /* 0x000fda0003f06070 */
[----:B------:R-:W-:-:S05]  /*0f00*/  @P0 IMAD.IADD R8, R8, 0x1, -R11 ;  /* 0x0000000108080824 */ /* 0x000fca00078e0a0b */
[----:B------:R-:W-:-:S13]  /*0f10*/  ISETP.GE.U32.AND P0, PT, R8, R11, PT ;  /* 0x0000000b0800720c */ /* 0x000fda0003f06070 */
[----:B------:R-:W-:Y:S01]  /*0f20*/  @P0 IMAD.IADD R8, R8, 0x1, -R11 ;  /* 0x0000000108080824 */ /* 0x000fe200078e0a0b */
[----:B------:R-:W-:-:S04]  /*0f30*/  @!P1 LOP3.LUT R8, RZ, R11, RZ, 0x33, !PT ;  /* 0x0000000bff089212 */ /* 0x000fc800078e33ff */
[----:B------:R-:W-:Y:S01]  /*0f40*/  MOV R5, R8 ;  /* 0x0000000800057202 */ /* 0x000fe20000000f00 */
[----:B------:R-:W-:Y:S06]  /*0f50*/  BRA `(.L_x_17) ;  /* 0x0000000000147947 */ /* 0x000fec0003800000 */
.L_x_16:
[----:B------:R-:W-:Y:S01]  /*0f60*/  IMAD.MOV.U32 R15, RZ, RZ, R9 ;  /* 0x000000ffff0f7224 */ /* 0x000fe200078e0009 */
[----:B------:R-:W-:Y:S01]  /*0f70*/  MOV R10, 0xfa0 ;  /* 0x00000fa0000a7802 */ /* 0x000fe20000000f00 */
[----:B------:R-:W-:-:S07]  /*0f80*/  IMAD.MOV.U32 R9, RZ, RZ, R13 ;  /* 0x000000ffff097224 */ /* 0x000fce00078e000d */
[----:B------:R-:W-:Y:S05]  /*0f90*/  CALL.REL.NOINC `($__internal_1_$__cuda_sm20_rem_s64) ;  /* 0x0000000c00107944 */ /* 0x000fea0003c00000 */
[----:B------:R-:W-:-:S07]  /*0fa0*/  MOV R5, R8 ;  /* 0x0000000800057202 */ /* 0x000fce0000000f00 */
.L_x_17:
[----:B------:R-:W-:Y:S05]  /*0fb0*/  BSYNC.RECONVERGENT B0 ;  /* 0x0000000000007941 */ /* 0x000fea0003800200 */
.L_x_12:
        /* <DEDUP_REMOVED lines=24> */
[----:B------:R-:W-:Y:S01]  /*1140*/  @P0 IADD3 R9, PT, PT, -R10, R9, RZ ;  /* 0x000000090a090210 */ /* 0x000fe20007ffe1ff */
[----:B------:R-:W-:-:S03]  /*1150*/  @P0 VIADD R7, R7, 0x1 ;  /* 0x0000000107070836 */ /* 0x000fc60000000000 */
[----:B------:R-:W-:Y:S01]  /*1160*/  ISETP.GE.U32.AND P1, PT, R9, R10, PT ;  /* 0x0000000a0900720c */ /* 0x000fe20003f26070 */
[----:B------:R-:W-:-:S12]  /*1170*/  IMAD.MOV.U32 R9, RZ, RZ, RZ ;  /* 0x000000ffff097224 */ /* 0x000fd800078e00ff */
[----:B------:R-:W-:Y:S01]  /*1180*/  @P1 VIADD R7, R7, 0x1 ;  /* 0x0000000107071836 */ /* 0x000fe20000000000 */
[----:B------:R-:W-:-:S04]  /*1190*/  @!P2 LOP3.LUT R7, RZ, R10, RZ, 0x33, !PT ;  /* 0x0000000aff07a212 */ /* 0x000fc800078e33ff */
[----:B------:R-:W-:Y:S01]  /*11a0*/  MOV R8, R7 ;  /* 0x0000000700087202 */ /* 0x000fe20000000f00 */
[----:B------:R-:W-:Y:S06]  /*11b0*/  BRA `(.L_x_21) ;  /* 0x0000000000187947 */ /* 0x000fec0003800000 */
.L_x_20:
[----:B------:R-:W-:Y:S01]  /*11c0*/  IMAD.MOV.U32 R11, RZ, RZ, R2 ;  /* 0x000000ffff0b7224 */ /* 0x000fe200078e0002 */
[----:B------:R-:W-:Y:S02]  /*11d0*/  MOV R12, R3 ;  /* 0x00000003000c7202 */ /* 0x000fe40000000f00 */
[----:B------:R-:W-:-:S07]  /*11e0*/  MOV R8, 0x1200 ;  /* 0x0000120000087802 */ /* 0x000fce0000000f00 */
[----:B------:R-:W-:Y:S05]  /*11f0*/  CALL.REL.NOINC `($__internal_0_$__cuda_sm20_div_s64) ;  /* 0x00000004002c7944 */ /* 0x000fea0003c00000 */
[----:B------:R-:W-:Y:S02]  /*1200*/  IMAD.MOV.U32 R8, RZ, RZ, R6 ;  /* 0x000000ffff087224 */ /* 0x000fe400078e0006 */
[----:B------:R-:W-:-:S07]  /*1210*/  IMAD.MOV.U32 R9, RZ, RZ, R7 ;  /* 0x000000ffff097224 */ /* 0x000fce00078e0007 */
.L_x_21:
[----:B------:R-:W-:Y:S05]  /*1220*/  BSYNC.RECONVERGENT B0 ;  /* 0x0000000000007941 */ /* 0x000fea0003800200 */
.L_x_19:
        /* <DEDUP_REMOVED lines=23> */
[----:B------:R-:W-:Y:S01]  /*13a0*/  @!P1 LOP3.LUT R8, RZ, R13, RZ, 0x33, !PT ;  /* 0x0000000dff089212 */ /* 0x000fe200078e33ff */
[----:B------:R-:W-:Y:S06]  /*13b0*/  BRA `(.L_x_24) ;  /* 0x0000000000147947 */ /* 0x000fec0003800000 */
.L_x_23:
[----:B------:R-:W-:Y:S01]  /*13c0*/  MOV R15, R9 ;  /* 0x00000009000f7202 */ /* 0x000fe20000000f00 */
[----:B------:R-:W-:Y:S01]  /*13d0*/  IMAD.MOV.U32 R11, RZ, RZ, R13 ;  /* 0x000000ffff0b7224 */ /* 0x000fe200078e000d */
[----:B------:R-:W-:Y:S01]  /*13e0*/  MOV R10, 0x1410 ;  /* 0x00001410000a7802 */ /* 0x000fe20000000f00 */
[----:B------:R-:W-:-:S07]  /*13f0*/  IMAD.MOV.U32 R9, RZ, RZ, R17 ;  /* 0x000000ffff097224 */ /* 0x000fce00078e0011 */
[----:B------:R-:W-:Y:S05]  /*1400*/  CALL.REL.NOINC `($__internal_1_$__cuda_sm20_rem_s64) ;  /* 0x0000000400f47944 */ /* 0x000fea0003c00000 */
.L_x_24:
[----:B------:R-:W-:Y:S05]  /*1410*/  BSYNC.RECONVERGENT B0 ;  /* 0x0000000000007941 */ /* 0x000fea0003800200 */
.L_x_22:
[----:B------:R-:W-:-:S07]  /*1420*/  MOV R18, R8 ;  /* 0x0000000800127202 */ /* 0x000fce0000000f00 */
.L_x_18:
[----:B------:R-:W0:Y:S01]  /*1430*/  LDC R6, c[0x0][0x390] ;  /* 0x0000e400ff067b82 */ /* 0x000e220000000800 */
[----:B------:R-:W-:Y:S01]  /*1440*/  CS2R R20, SRZ ;  /* 0x0000000000147805 */ /* 0x000fe2000001ff00 */
[----:B------:R-:W1:Y:S01]  /*1450*/  LDCU.128 UR8, c[0x0][0x380] ;  /* 0x00007000ff0877ac */ /* 0x000e620008000c00 */
[C---:B0-----:R-:W-:Y:S02]  /*1460*/  ISETP.GE.AND P0, PT, R6.reuse, 0x1, PT ;  /* 0x000000010600780c */ /* 0x041fe40003f06270 */
[C---:B------:R-:W-:Y:S02]  /*1470*/  ISETP.GE.AND P1, PT, R6.reuse, 0x2, PT ;  /* 0x000000020600780c */ /* 0x040fe40003f26270 */
[C---:B------:R-:W-:Y:S02]  /*1480*/  ISETP.GE.AND P2, PT, R6.reuse, 0x3, PT ;  /* 0x000000030600780c */ /* 0x040fe40003f46270 */
[----:B------:R-:W-:-:S07]  /*1490*/  ISETP.GE.AND P3, PT, R6, 0x4, PT ;  /* 0x000000040600780c */ /* 0x000fce0003f66270 */
[----:B------:R-:W0:Y:S08]  /*14a0*/  @P0 LDC.64 R22, c[0x0][0x3b8] ;  /* 0x0000ee00ff160b82 */ /* 0x000e300000000a00 */
[----:B------:R-:W2:Y:S08]  /*14b0*/  @P0 LDC.64 R24, c[0x0][0x3a0] ;  /* 0x0000e800ff180b82 */ /* 0x000eb00000000a00 */
[----:B------:R-:W3:Y:S08]  /*14c0*/  @P1 LDC.64 R14, c[0x0][0x3b8] ;  /* 0x0000ee00ff0e1b82 */ /* 0x000ef00000000a00 */
[----:B------:R-:W4:Y:S01]  /*14d0*/  @P1 LDC.64 R12, c[0x0][0x3a0] ;  /* 0x0000e800ff0c1b82 */ /* 0x000f220000000a00 */
[----:B0-----:R-:W5:Y:S07]  /*14e0*/  @P0 LDG.E.CONSTANT R23, desc[UR4][R22.64] ;  /* 0x0000000416170981 */ /* 0x001f6e000c1e9900 */
[----:B------:R-:W0:Y:S01]  /*14f0*/  @P2 LDC.64 R10, c[0x0][0x3b8] ;  /* 0x0000ee00ff0a2b82 */ /* 0x000e220000000a00 */
[----:B--2---:R-:W2:Y:S07]  /*1500*/  @P0 LDG.E.CONSTANT R25, desc[UR4][R24.64] ;  /* 0x0000000418190981 */ /* 0x004eae000c1e9900 */
[----:B------:R-:W1:Y:S01]  /*1510*/  @P2 LDC.64 R8, c[0x0][0x3a0] ;  /* 0x0000e800ff082b82 */ /* 0x000e620000000a00 */
[----:B---3--:R-:W3:Y:S07]  /*1520*/  @P1 LDG.E.CONSTANT R15, desc[UR4][R14.64+0x4] ;  /* 0x000004040e0f1981 */ /* 0x008eee000c1e9900 */
[----:B------:R-:W1:Y:S01]  /*1530*/  @P3 LDC.64 R6, c[0x0][0x3b8] ;  /* 0x0000ee00ff063b82 */ /* 0x000e620000000a00 */
[----:B----4-:R-:W4:Y:S07]  /*1540*/  @P1 LDG.E.CONSTANT R12, desc[UR4][R12.64+0x4] ;  /* 0x000004040c0c1981 */ /* 0x010f2e000c1e9900 */
[----:B------:R-:W1:Y:S01]  /*1550*/  @P3 LDC.64 R16, c[0x0][0x3a0] ;  /* 0x0000e800ff103b82 */ /* 0x000e620000000a00 */
[----:B0-----:R-:W4:Y:S04]  /*1560*/  @P2 LDG.E.CONSTANT R10, desc[UR4][R10.64+0x8] ;  /* 0x000008040a0a2981 */ /* 0x001f28000c1e9900 */
[----:B-1----:R-:W4:Y:S04]  /*1570*/  @P2 LDG.E.CONSTANT R8, desc[UR4][R8.64+0x8] ;  /* 0x0000080408082981 */ /* 0x002f28000c1e9900 */
[----:B------:R-:W4:Y:S04]  /*1580*/  @P3 LDG.E.CONSTANT R7, desc[UR4][R6.64+0xc] ;  /* 0x00000c0406073981 */ /* 0x000f28000c1e9900 */
[----:B------:R-:W4:Y:S01]  /*1590*/  @P3 LDG.E.CONSTANT R16, desc[UR4][R16.64+0xc] ;  /* 0x00000c0410103981 */ /* 0x000f22000c1e9900 */
[----:B-----5:R-:W-:-:S04]  /*15a0*/  @P0 IMAD.IADD R0, R23, 0x1, R0 ;  /* 0x0000000117000824 */ /* 0x020fc800078e0200 */
[----:B--2---:R-:W-:-:S04]  /*15b0*/  @P0 IMAD.WIDE R20, R0, R25, RZ ;  /* 0x0000001900140225 */ /* 0x004fc800078e02ff */
[----:B---3--:R-:W-:-:S04]  /*15c0*/  @P1 IMAD.IADD R19, R15, 0x1, R4 ;  /* 0x000000010f131824 */ /* 0x008fc800078e0204 */
[----:B----4-:R-:W-:Y:S01]  /*15d0*/  @P1 IMAD.WIDE R20, R19, R12, R20 ;  /* 0x0000000c13141225 */ /* 0x010fe200078e0214 */
[----:B------:R-:W-:-:S05]  /*15e0*/  @P2 IADD3 R5, PT, PT, R10, R5, RZ ;  /* 0x000000050a052210 */ /* 0x000fca0007ffe0ff */
[----:B------:R-:W-:-:S04]  /*15f0*/  @P2 IMAD.WIDE R20, R5, R8, R20 ;  /* 0x0000000805142225 */ /* 0x000fc800078e0214 */
[----:B------:R-:W-:Y:S01]  /*1600*/  @P3 IMAD.IADD R5, R7, 0x1, R18 ;  /* 0x0000000107053824 */ /* 0x000fe200078e0212 */
[----:B------:R-:W-:-:S03]  /*1610*/  LEA R6, P0, R2, UR8, 0x2 ;  /* 0x0000000802067c11 */ /* 0x000fc6000f8010ff */
[----:B------:R-:W-:Y:S01]  /*1620*/  @P3 IMAD.WIDE R20, R5, R16, R20 ;  /* 0x0000001005143225 */ /* 0x000fe200078e0214 */
[----:B------:R-:W-:Y:S02]  /*1630*/  LEA.HI.X R7, R2, UR9, R3, 0x2, P0 ;  /* 0x0000000902077c11 */ /* 0x000fe400080f1403 */
[----:B------:R-:W-:-:S03]  /*1640*/  LEA R4, P1, R20, UR10, 0x2 ;  /* 0x0000000a14047c11 */ /* 0x000fc6000f8210ff */
[----:B------:R-:W2:Y:S01]  /*1650*/  LDG.E.CONSTANT R6, desc[UR4][R6.64] ;  /* 0x0000000406067981 */ /* 0x000ea2000c1e9900 */
[----:B------:R-:W-:-:S05]  /*1660*/  LEA.HI.X R5, R20, UR11, R21, 0x2, P1 ;  /* 0x0000000b14057c11 */ /* 0x000fca00088f1415 */
[----:B------:R-:W2:Y:S02]  /*1670*/  LDG.E R3, desc[UR4][R4.64] ;  /* 0x0000000404037981 */ /* 0x000ea4000c1e1900 */
[----:B--2---:R-:W-:-:S05]  /*1680*/  FADD R3, R6, R3 ;  /* 0x0000000306037221 */ /* 0x004fca0000000000 */
[----:B------:R-:W-:Y:S01]  /*1690*/  STG.E desc[UR4][R4.64], R3 ;  /* 0x0000000304007986 */ /* 0x000fe2000c101904 */
[----:B------:R-:W-:Y:S05]  /*16a0*/  EXIT ;  /* 0x000000000000794d */ /* 0x000fea0003800000 */
        .weak           $__internal_0_$__cuda_sm20_div_s64
        .type           $__internal_0_$__cuda_sm20_div_s64,@function
        .size           $__internal_0_$__cuda_sm20_div_s64,($__internal_1_$__cuda_sm20_rem_s64 - $__internal_0_$__cuda_sm20_div_s64)
$__internal_0_$__cuda_sm20_div_s64:
[-C--:B------:R-:W-:Y:S02]  /*16b0*/  IADD3 R7, P1, PT, RZ, -R10.reuse, RZ ;  /* 0x8000000aff077210 */ /* 0x080fe40007f3e0ff */
[----:B------:R-:W-:Y:S02]  /*16c0*/  ISETP.GE.AND P0, PT, R9, RZ, PT ;  /* 0x000000ff0900720c */ /* 0x000fe40003f06270 */
[----:B------:R-:W-:Y:S01]  /*16d0*/  ISETP.GE.AND P3, PT, R12, RZ, PT ;  /* 0x000000ff0c00720c */ /* 0x000fe20003f66270 */
[----:B------:R-:W-:Y:S01]  /*16e0*/  IMAD.X R14, RZ, RZ, ~R9, P1 ;  /* 0x000000ffff0e7224 */ /* 0x000fe200008e0e09 */
[----:B------:R-:W-:-:S04]  /*16f0*/  SEL R6, R7, R10, !P0 ;  /* 0x0000000a07067207 */ /* 0x000fc80004000000 */
[----:B------:R-:W-:-:S04]  /*1700*/  SEL R7, R14, R9, !P0 ;  /* 0x000000090e077207 */ /* 0x000fc80004000000 */
[----:B------:R-:W0:Y:S08]  /*1710*/  I2F.U64.RP R13, R6 ;  /* 0x00000006000d7312 */ /* 0x000e300000309000 */
[----:B0-----:R-:W0:Y:S02]  /*1720*/  MUFU.RCP R13, R13 ;  /* 0x0000000d000d7308 */ /* 0x001e240000001000 */
[----:B0-----:R-:W-:-:S06]  /*1730*/  IADD3 R14, PT, PT, R13, 0x1ffffffe, RZ ;  /* 0x1ffffffe0d0e7810 */ /* 0x001fcc0007ffe0ff */
[----:B------:R-:W0:Y:S02]  /*1740*/  F2I.U64.TRUNC R14, R14 ;  /* 0x0000000e000e7311 */ /* 0x000e24000020d800 */
[----:B0-----:R-:W-:-:S04]  /*1750*/  IMAD.WIDE.U32 R16, R14, R6, RZ ;  /* 0x000000060e107225 */ /* 0x001fc800078e00ff */
[----:B------:R-:W-:Y:S01]  /*1760*/  IMAD R17, R14, R7, R17 ;  /* 0x000000070e117224 */ /* 0x000fe200078e0211 */
[----:B------:R-:W-:-:S03]  /*1770*/  IADD3 R19, P0, PT, RZ, -R16, RZ ;  /* 0x80000010ff137210 */ /* 0x000fc60007f1e0ff */
[----:B------:R-:W-:Y:S02]  /*1780*/  IMAD R17, R15, R6, R17 ;  /* 0x000000060f117224 */ /* 0x000fe400078e0211 */
[----:B------:R-:W-:-:S04]  /*1790*/  IMAD.HI.U32 R16, R14, R19, RZ ;  /* 0x000000130e107227 */ /* 0x000fc800078e00ff */
[----:B------:R-:W-:Y:S02]  /*17a0*/  IMAD.X R21, RZ, RZ, ~R17, P0 ;  /* 0x000000ffff157224 */ /* 0x000fe400000e0e11 */
[----:B------:R-:W-:Y:S02]  /*17b0*/  IMAD.MOV.U32 R17, RZ, RZ, R14 ;  /* 0x000000ffff117224 */ /* 0x000fe400078e000e */
[-C--:B------:R-:W-:Y:S02]  /*17c0*/  IMAD R23, R15, R21.reuse, RZ ;  /* 0x000000150f177224 */ /* 0x080fe400078e02ff */
[----:B------:R-:W-:-:S04]  /*17d0*/  IMAD.WIDE.U32 R16, P0, R14, R21, R16 ;  /* 0x000000150e107225 */ /* 0x000fc80007800010 */
[----:B------:R-:W-:-:S04]  /*17e0*/  IMAD.HI.U32 R13, R15, R21, RZ ;  /* 0x000000150f0d7227 */ /* 0x000fc800078e00ff */
[----:B------:R-:W-:Y:S01]  /*17f0*/  IMAD.HI.U32 R16, P1, R15, R19, R16 ;  /* 0x000000130f107227 */ /* 0x000fe20007820010 */
[----:B------:R-:W-:-:S04]  /*1800*/  IADD3.X R13, PT, PT, R13, R15, RZ, P0, !PT ;  /* 0x0000000f0d0d7210 */ /* 0x000fc800007fe4ff */
[----:B------:R-:W-:-:S04]  /*1810*/  IADD3 R17, P2, PT, R23, R16, RZ ;  /* 0x0000001017117210 */ /* 0x000fc80007f5e0ff */
[----:B------:R-:W-:Y:S01]  /*1820*/  IADD3.X R13, PT, PT, RZ, RZ, R13, P2, P1 ;  /* 0x000000ffff0d7210 */ /* 0x000fe200017e240d */
[----:B------:R-:W-:-:S04]  /*1830*/  IMAD.WIDE.U32 R14, R17, R6, RZ ;  /* 0x00000006110e7225 */ /* 0x000fc800078e00ff */
[----:B------:R-:W-:Y:S01]  /*1840*/  IMAD R15, R17, R7, R15 ;  /* 0x00000007110f7224 */ /* 0x000fe200078e020f */
[----:B------:R-:W-:Y:S02]  /*1850*/  IADD3 R19, P0, PT, RZ, -R14, RZ ;  /* 0x8000000eff137210 */ /* 0x000fe40007f1e0ff */
[----:B------:R-:W-:Y:S01]  /*1860*/  IADD3 R14, P4, PT, RZ, -R11, RZ ;  /* 0x8000000bff0e7210 */ /* 0x000fe20007f9e0ff */
[----:B------:R-:W-:Y:S02]  /*1870*/  IMAD R15, R13, R6, R15 ;  /* 0x000000060d0f7224 */ /* 0x000fe400078e020f */
[----:B------:R-:W-:Y:S01]  /*1880*/  IMAD.HI.U32 R16, R17, R19, RZ ;  /* 0x0000001311107227 */ /* 0x000fe200078e00ff */
[----:B------:R-:W-:-:S03]  /*1890*/  SEL R11, R14, R11, !P3 ;  /* 0x0000000b0e0b7207 */ /* 0x000fc60005800000 */
[----:B------:R-:W-:-:S04]  /*18a0*/  IMAD.X R18, RZ, RZ, ~R15, P0 ;  /* 0x000000ffff127224 */ /* 0x000fc800000e0e0f */
[----:B------:R-:W-:-:S04]  /*18b0*/  IMAD.WIDE.U32 R16, P0, R17, R18, R16 ;  /* 0x0000001211107225 */ /* 0x000fc80007800010 */
[C---:B------:R-:W-:Y:S02]  /*18c0*/  IMAD R15, R13.reuse, R18, RZ ;  /* 0x000000120d0f7224 */ /* 0x040fe400078e02ff */
[----:B------:R-:W-:-:S04]  /*18d0*/  IMAD.HI.U32 R16, P1, R13, R19, R16 ;  /* 0x000000130d107227 */ /* 0x000fc80007820010 */
[----:B------:R-:W-:Y:S01]  /*18e0*/  IMAD.HI.U32 R18, R13, R18, RZ ;  /* 0x000000120d127227 */ /* 0x000fe200078e00ff */
[----:B------:R-:W-:-:S03]  /*18f0*/  IADD3 R16, P2, PT, R15, R16, RZ ;  /* 0x000000100f107210 */ /* 0x000fc60007f5e0ff */
[----:B------:R-:W-:Y:S01]  /*1900*/  IMAD.X R17, RZ, RZ, ~R12, P4 ;  /* 0x000000ffff117224 */ /* 0x000fe200020e0e0c */
[----:B------:R-:W-:Y:S01]  /*1910*/  IADD3.X R15, PT, PT, R18, R13, RZ, P0, !PT ;  /* 0x0000000d120f7210 */ /* 0x000fe200007fe4ff */
[----:B------:R-:W-:-:S03]  /*1920*/  IMAD.HI.U32 R14, R16, R11, RZ ;  /* 0x0000000b100e7227 */ /* 0x000fc600078e00ff */
[-C--:B------:R-:W-:Y:S02]  /*1930*/  SEL R13, R17, R12.reuse, !P3 ;  /* 0x0000000c110d7207 */ /* 0x080fe40005800000 */
[----:B------:R-:W-:Y:S01]  /*1940*/  IADD3.X R18, PT, PT, RZ, RZ, R15, P2, P1 ;  /* 0x000000ffff127210 */ /* 0x000fe200017e240f */
[----:B------:R-:W-:Y:S01]  /*1950*/  IMAD.MOV.U32 R15, RZ, RZ, RZ ;  /* 0x000000ffff0f7224 */ /* 0x000fe200078e00ff */
[----:B------:R-:W-:Y:S01]  /*1960*/  LOP3.LUT R12, R9, R12, RZ, 0x3c, !PT ;  /* 0x0000000c090c7212 */ /* 0x000fe200078e3cff */
[----:B------:R-:W-:-:S04]  /*1970*/  IMAD.WIDE.U32 R14, R16, R13, R14 ;  /* 0x0000000d100e7225 */ /* 0x000fc800078e000e */
[C---:B------:R-:W-:Y:S02]  /*1980*/  IMAD R17, R18.reuse, R13, RZ ;  /* 0x0000000d12117224 */ /* 0x040fe400078e02ff */
[----:B------:R-:W-:-:S04]  /*1990*/  IMAD.HI.U32 R14, P0, R18, R11, R14 ;  /* 0x0000000b120e7227 */ /* 0x000fc8000780000e */
[----:B------:R-:W-:Y:S01]  /*19a0*/  IMAD.HI.U32 R16, R18, R13, RZ ;  /* 0x0000000d12107227 */ /* 0x000fe200078e00ff */
[----:B------:R-:W-:-:S03]  /*19b0*/  IADD3 R17, P1, PT, R17, R14, RZ ;  /* 0x0000000e11117210 */ /* 0x000fc60007f3e0ff */
[----:B------:R-:W-:Y:S02]  /*19c0*/  IMAD.X R16, RZ, RZ, R16, P0 ;  /* 0x000000ffff107224 */ /* 0x000fe400000e0610 */
[----:B------:R-:W-:-:S03]  /*19d0*/  IMAD.WIDE.U32 R14, R17, R6, RZ ;  /* 0x00000006110e7225 */ /* 0x000fc600078e00ff */
[----:B------:R-:W-:Y:S01]  /*19e0*/  IADD3.X R19, PT, PT, RZ, R16, RZ, P1, !PT ;  /* 0x00000010ff137210 */ /* 0x000fe20000ffe4ff */
[----:B------:R-:W-:Y:S01]  /*19f0*/  IMAD R15, R17, R7, R15 ;  /* 0x00000007110f7224 */ /* 0x000fe200078e020f */
[----:B------:R-:W-:-:S03]  /*1a00*/  IADD3 R21, P1, PT, -R14, R11, RZ ;  /* 0x0000000b0e157210 */ /* 0x000fc60007f3e1ff */
[-C--:B------:R-:W-:Y:S01]  /*1a10*/  IMAD R14, R19, R6.reuse, R15 ;  /* 0x00000006130e7224 */ /* 0x080fe200078e020f */
[----:B------:R-:W-:-:S03]  /*1a20*/  ISETP.GE.U32.AND P0, PT, R21, R6, PT ;  /* 0x000000061500720c */ /* 0x000fc60003f06070 */
[----:B------:R-:W-:Y:S01]  /*1a30*/  IMAD.X R15, R13, 0x1, ~R14, P1 ;  /* 0x000000010d0f7824 */ /* 0x000fe200008e0e0e */
[----:B------:R-:W-:Y:S02]  /*1a40*/  IADD3 R11, P1, PT, R21, -R6, RZ ;  /* 0x80000006150b7210 */ /* 0x000fe40007f3e0ff */
[----:B------:R-:W-:Y:S02]  /*1a50*/  IADD3 R14, P2, PT, R17, 0x1, RZ ;  /* 0x00000001110e7810 */ /* 0x000fe40007f5e0ff */
[C---:B------:R-:W-:Y:S01]  /*1a60*/  ISETP.GE.U32.AND.EX P0, PT, R15.reuse, R7, PT, P0 ;  /* 0x000000070f00720c */ /* 0x040fe20003f06100 */
[----:B------:R-:W-:Y:S01]  /*1a70*/  IMAD.X R13, R15, 0x1, ~R7, P1 ;  /* 0x000000010f0d7824 */ /* 0x000fe200008e0e07 */
[----:B------:R-:W-:Y:S02]  /*1a80*/  IADD3.X R16, PT, PT, RZ, R19, RZ, P2, !PT ;  /* 0x00000013ff107210 */ /* 0x000fe400017fe4ff */
[----:B------:R-:W-:Y:S02]  /*1a90*/  SEL R11, R11, R21, P0 ;  /* 0x000000150b0b7207 */ /* 0x000fe40000000000 */
[----:B------:R-:W-:-:S02]  /*1aa0*/  SEL R17, R14, R17, P0 ;  /* 0x000000110e117207 */ /* 0x000fc40000000000 */
[----:B------:R-:W-:Y:S02]  /*1ab0*/  SEL R13, R13, R15, P0 ;  /* 0x0000000f0d0d7207 */ /* 0x000fe40000000000 */
[----:B------:R-:W-:Y:S02]  /*1ac0*/  ISETP.GE.U32.AND P1, PT, R11, R6, PT ;  /* 0x000000060b00720c */ /* 0x000fe40003f26070 */
[----:B------:R-:W-:Y:S02]  /*1ad0*/  SEL R14, R16, R19, P0 ;  /* 0x00000013100e7207 */ /* 0x000fe40000000000 */
[----:B------:R-:W-:Y:S02]  /*1ae0*/  IADD3 R6, P2, PT, R17, 0x1, RZ ;  /* 0x0000000111067810 */ /* 0x000fe40007f5e0ff */
[----:B------:R-:W-:Y:S02]  /*1af0*/  ISETP.GE.U32.AND.EX P0, PT, R13, R7, PT, P1 ;  /* 0x000000070d00720c */ /* 0x000fe40003f06110 */
[----:B------:R-:W-:Y:S01]  /*1b00*/  ISETP.GE.AND P1, PT, R12, RZ, PT ;  /* 0x000000ff0c00720c */ /* 0x000fe20003f26270 */
[----:B------:R-:W-:Y:S01]  /*1b10*/  IMAD.X R7, RZ, RZ, R14, P2 ;  /* 0x000000ffff077224 */ /* 0x000fe200010e060e */
[----:B------:R-:W-:-:S04]  /*1b20*/  SEL R6, R6, R17, P0 ;  /* 0x0000001106067207 */ /* 0x000fc80000000000 */
[----:B------:R-:W-:Y:S02]  /*1b30*/  SEL R7, R7, R14, P0 ;  /* 0x0000000e07077207 */ /* 0x000fe40000000000 */
[-C--:B------:R-:W-:Y:S02]  /*1b40*/  IADD3 R11, P2, PT, RZ, -R6.reuse, RZ ;  /* 0x80000006ff0b7210 */ /* 0x080fe40007f5e0ff */
[----:B------:R-:W-:Y:S02]  /*1b50*/  ISETP.NE.U32.AND P0, PT, R10, RZ, PT ;  /* 0x000000ff0a00720c */ /* 0x000fe40003f05070 */
[----:B------:R-:W-:Y:S01]  /*1b60*/  SEL R6, R11, R6, !P1 ;  /* 0x000000060b067207 */ /* 0x000fe20004800000 */
[----:B------:R-:W-:Y:S01]  /*1b70*/  IMAD.X R10, RZ, RZ, ~R7, P2 ;  /* 0x000000ffff0a7224 */ /* 0x000fe200010e0e07 */
[----:B------:R-:W-:Y:S01]  /*1b80*/  ISETP.NE.AND.EX P0, PT, R9, RZ, PT, P0 ;  /* 0x000000ff0900720c */ /* 0x000fe20003f05300 */
[----:B------:R-:W-:-:S03]  /*1b90*/  HFMA2 R9, -RZ, RZ, 0, 0 ;  /* 0x00000000ff097431 */ /* 0x000fc600000001ff */
[----:B------:R-:W-:Y:S02]  /*1ba0*/  SEL R7, R10, R7, !P1 ;  /* 0x000000070a077207 */ /* 0x000fe40004800000 */
[----:B------:R-:W-:Y:S02]  /*1bb0*/  SEL R6, R6, 0xffffffff, P0 ;  /* 0xffffffff06067807 */ /* 0x000fe40000000000 */
[----:B------:R-:W-:Y:S01]  /*1bc0*/  SEL R7, R7, 0xffffffff, P0 ;  /* 0xffffffff07077807 */ /* 0x000fe20000000000 */
[----:B------:R-:W-:Y:S06]  /*1bd0*/  RET.REL.NODEC R8 `(_ZN36_GLOBAL__N__5430ca82_4_k_cu_4a29ce4a21slice_backward_kernelILi256EEEvPKfPfiPKiS5_S5_S5_S5_) ;  /* 0xffffffe408087950 */ /* 0x000fec0003c3ffff */
        .weak           $__internal_1_$__cuda_sm20_rem_s64
        .type           $__internal_1_$__cuda_sm20_rem_s64,@function
        .size           $__internal_1_$__cuda_sm20_rem_s64,(.L_x_52 - $__internal_1_$__cuda_sm20_rem_s64)
$__internal_1_$__cuda_sm20_rem_s64:
[----:B------:R-:W-:Y:S02]  /*1be0*/  IADD3 R6, P1, PT, RZ, -R11, RZ ;  /* 0x8000000bff067210 */ /* 0x000fe40007f3e0ff */
[----:B------:R-:W-:-:S03]  /*1bf0*/  ISETP.GE.AND P0, PT, R9, RZ, PT ;  /* 0x000000ff0900720c */ /* 0x000fc60003f06270 */
[----:B------:R-:W-:Y:S01]  /*1c00*/  IMAD.X R12, RZ, RZ, ~R9, P1 ;  /* 0x000000ffff0c7224 */ /* 0x000fe200008e0e09 */
[----:B------:R-:W-:-:S04]  /*1c10*/  SEL R6, R6, R11, !P0 ;  /* 0x0000000b06067207 */ /* 0x000fc80004000000 */
[----:B------:R-:W-:-:S04]  /*1c20*/  SEL R7, R12, R9, !P0 ;  /* 0x000000090c077207 */ /* 0x000fc80004000000 */
[----:B------:R-:W0:Y:S08]  /*1c30*/  I2F.U64.RP R14, R6 ;  /* 0x00000006000e7312 */ /* 0x000e300000309000 */
[----:B0-----:R-:W0:Y:S02]  /*1c40*/  MUFU.RCP R14, R14 ;  /* 0x0000000e000e7308 */ /* 0x001e240000001000 */
[----:B0-----:R-:W-:-:S06]  /*1c50*/  VIADD R12, R14, 0x1ffffffe ;  /* 0x1ffffffe0e0c7836 */ /* 0x001fcc0000000000 */
[----:B------:R-:W0:Y:S02]  /*1c60*/  F2I.U64.TRUNC R12, R12 ;  /* 0x0000000c000c7311 */ /* 0x000e24000020d800 */
[----:B0-----:R-:W-:-:S04]  /*1c70*/  IMAD.WIDE.U32 R16, R12, R6, RZ ;  /* 0x000000060c107225 */ /* 0x001fc800078e00ff */
[----:B------:R-:W-:Y:S01]  /*1c80*/  IMAD R17, R12, R7, R17 ;  /* 0x000000070c117224 */ /* 0x000fe200078e0211 */
[----:B------:R-:W-:-:S03]  /*1c90*/  IADD3 R19, P0, PT, RZ, -R16, RZ ;  /* 0x80000010ff137210 */ /* 0x000fc60007f1e0ff */
[----:B------:R-:W-:Y:S02]  /*1ca0*/  IMAD R17, R13, R6, R17 ;  /* 0x000000060d117224 */ /* 0x000fe400078e0211 */
[----:B------:R-:W-:-:S03]  /*1cb0*/  IMAD.HI.U32 R16, R12, R19, RZ ;  /* 0x000000130c107227 */ /* 0x000fc600078e00ff */
[----:B------:R-:W-:Y:S01]  /*1cc0*/  IADD3.X R21, PT, PT, RZ, ~R17, RZ, P0, !PT ;  /* 0x80000011ff157210 */ /* 0x000fe200007fe4ff */
[----:B------:R-:W-:-:S04]  /*1cd0*/  IMAD.MOV.U32 R17, RZ, RZ, R12 ;  /* 0x000000ffff117224 */ /* 0x000fc800078e000c */
[----:B------:R-:W-:-:S04]  /*1ce0*/  IMAD.WIDE.U32 R16, P0, R12, R21, R16 ;  /* 0x000000150c107225 */ /* 0x000fc80007800010 */
[C---:B------:R-:W-:Y:S02]  /*1cf0*/  IMAD R23, R13.reuse, R21, RZ ;  /* 0x000000150d177224 */ /* 0x040fe400078e02ff */
[----:B------:R-:W-:-:S04]  /*1d00*/  IMAD.HI.U32 R16, P1, R13, R19, R16 ;  /* 0x000000130d107227 */ /* 0x000fc80007820010 */
[----:B------:R-:W-:Y:S01]  /*1d10*/  IMAD.HI.U32 R19, R13, R21, RZ ;  /* 0x000000150d137227 */ /* 0x000fe200078e00ff */
[----:B------:R-:W-:-:S03]  /*1d20*/  IADD3 R17, P2, PT, R23, R16, RZ ;  /* 0x0000001017117210 */ /* 0x000fc60007f5e0ff */
[----:B------:R-:W-:Y:S02]  /*1d30*/  IMAD.X R19, R19, 0x1, R13, P0 ;  /* 0x0000000113137824 */ /* 0x000fe400000e060d */
[----:B------:R-:W-:-:S03]  /*1d40*/  IMAD.WIDE.U32 R12, R17, R6, RZ ;  /* 0x00000006110c7225 */ /* 0x000fc600078e00ff */
[----:B------:R-:W-:Y:S01]  /*1d50*/  IADD3.X R19, PT, PT, RZ, RZ, R19, P2, P1 ;  /* 0x000000ffff137210 */ /* 0x000fe200017e2413 */
[----:B------:R-:W-:Y:S01]  /*1d60*/  IMAD R13, R17, R7, R13 ;  /* 0x00000007110d7224 */ /* 0x000fe200078e020d */
[----:B------:R-:W-:Y:S02]  /*1d70*/  IADD3 R21, P0, PT, RZ, -R12, RZ ;  /* 0x8000000cff157210 */ /* 0x000fe40007f1e0ff */
[----:B------:R-:W-:Y:S01]  /*1d80*/  ISETP.GE.AND P1, PT, R15, RZ, PT ;  /* 0x000000ff0f00720c */ /* 0x000fe20003f26270 */
[----:B------:R-:W-:Y:S02]  /*1d90*/  IMAD R13, R19, R6, R13 ;  /* 0x00000006130d7224 */ /* 0x000fe400078e020d */
[----:B------:R-:W-:-:S03]  /*1da0*/  IMAD.HI.U32 R16, R17, R21, RZ ;  /* 0x0000001511107227 */ /* 0x000fc600078e00ff */
[----:B------:R-:W-:Y:S02]  /*1db0*/  IADD3.X R12, PT, PT, RZ, ~R13, RZ, P0, !PT ;  /* 0x8000000dff0c7210 */ /* 0x000fe400007fe4ff */
[----:B------:R-:W-:-:S03]  /*1dc0*/  IADD3 R13, P4, PT, RZ, -R8, RZ ;  /* 0x80000008ff0d7210 */ /* 0x000fc60007f9e0ff */
[----:B------:R-:W-:-:S04]  /*1dd0*/  IMAD.WIDE.U32 R16, P0, R17, R12, R16 ;  /* 0x0000000c11107225 */ /* 0x000fc80007800010 */
[----:B------:R-:W-:Y:S02]  /*1de0*/  IMAD.X R14, RZ, RZ, ~R15, P4 ;  /* 0x000000ffff0e7224 */ /* 0x000fe400020e0e0f */
[----:B------:R-:W-:Y:S01]  /*1df0*/  IMAD.HI.U32 R16, P2, R19, R21, R16 ;  /* 0x0000001513107227 */ /* 0x000fe20007840010 */
[----:B------:R-:W-:Y:S02]  /*1e00*/  SEL R17, R13, R8, !P1 ;  /* 0x000000080d117207 */ /* 0x000fe40004800000 */
[----:B------:R-:W-:Y:S01]  /*1e10*/  SEL R15, R14, R15, !P1 ;  /* 0x0000000f0e0f7207 */ /* 0x000fe20004800000 */
[CC--:B------:R-:W-:Y:S01]  /*1e20*/  IMAD R21, R19.reuse, R12.reuse, RZ ;  /* 0x0000000c13157224 */ /* 0x0c0fe200078e02ff */
[----:B------:R-:W-:Y:S01]  /*1e30*/  MOV R13, RZ ;  /* 0x000000ff000d7202 */ /* 0x000fe20000000f00 */
[----:B------:R-:W-:-:S03]  /*1e40*/  IMAD.HI.U32 R12, R19, R12, RZ ;  /* 0x0000000c130c7227 */ /* 0x000fc600078e00ff */
[----:B------:R-:W-:Y:S01]  /*1e50*/  IADD3 R8, P3, PT, R21, R16, RZ ;  /* 0x0000001015087210 */ /* 0x000fe20007f7e0ff */
[----:B------:R-:W-:-:S04]  /*1e60*/  IMAD.X R19, R12, 0x1, R19, P0 ;  /* 0x000000010c137824 */ /* 0x000fc800000e0613 */
[----:B------:R-:W-:Y:S01]  /*1e70*/  IMAD.HI.U32 R12, R8, R17, RZ ;  /* 0x00000011080c7227 */ /* 0x000fe200078e00ff */
[----:B------:R-:W-:-:S03]  /*1e80*/  IADD3.X R14, PT, PT, RZ, RZ, R19, P3, P2 ;  /* 0x000000ffff0e7210 */ /* 0x000fc60001fe4413 */
[----:B------:R-:W-:-:S04]  /*1e90*/  IMAD.WIDE.U32 R12, R8, R15, R12 ;  /* 0x0000000f080c7225 */ /* 0x000fc800078e000c */
[C---:B------:R-:W-:Y:S02]  /*1ea0*/  IMAD R19, R14.reuse, R15, RZ ;  /* 0x0000000f0e137224 */ /* 0x040fe400078e02ff */
[----:B------:R-:W-:-:S04]  /*1eb0*/  IMAD.HI.U32 R12, P0, R14, R17, R12 ;  /* 0x000000110e0c7227 */ /* 0x000fc8000780000c */
[----:B------:R-:W-:Y:S01]  /*1ec0*/  IMAD.HI.U32 R8, R14, R15, RZ ;  /* 0x0000000f0e087227 */ /* 0x000fe200078e00ff */
[----:B------:R-:W-:-:S03]  /*1ed0*/  IADD3 R19, P2, PT, R19, R12, RZ ;  /* 0x0000000c13137210 */ /* 0x000fc60007f5e0ff */
[----:B------:R-:W-:Y:S02]  /*1ee0*/  IMAD.X R8, RZ, RZ, R8, P0 ;  /* 0x000000ffff087224 */ /* 0x000fe400000e0608 */
[----:B------:R-:W-:-:S04]  /*1ef0*/  IMAD.WIDE.U32 R12, R19, R6, RZ ;  /* 0x00000006130c7225 */ /* 0x000fc800078e00ff */
[----:B------:R-:W-:Y:S01]  /*1f00*/  IMAD.X R21, RZ, RZ, R8, P2 ;  /* 0x000000ffff157224 */ /* 0x000fe200010e0608 */
[----:B------:R-:W-:Y:S01]  /*1f10*/  IADD3 R17, P2, PT, -R12, R17, RZ ;  /* 0x000000110c117210 */ /* 0x000fe20007f5e1ff */
[----:B------:R-:W-:-:S03]  /*1f20*/  IMAD R19, R19, R7, R13 ;  /* 0x0000000713137224 */ /* 0x000fc600078e020d */
[-C--:B------:R-:W-:Y:S01]  /*1f30*/  ISETP.GE.U32.AND P0, PT, R17, R6.reuse, PT ;  /* 0x000000061100720c */ /* 0x080fe20003f06070 */
[----:B------:R-:W-:-:S05]  /*1f40*/  IMAD R8, R21, R6, R19 ;  /* 0x0000000615087224 */ /* 0x000fca00078e0213 */
[----:B------:R-:W-:Y:S02]  /*1f50*/  IADD3.X R19, PT, PT, ~R8, R15, RZ, P2, !PT ;  /* 0x0000000f08137210 */ /* 0x000fe400017fe5ff */
[----:B------:R-:W-:Y:S02]  /*1f60*/  IADD3 R13, P2, PT, R17, -R6, RZ ;  /* 0x80000006110d7210 */ /* 0x000fe40007f5e0ff */
[----:B------:R-:W-:-:S03]  /*1f70*/  ISETP.GE.U32.AND.EX P0, PT, R19, R7, PT, P0 ;  /* 0x000000071300720c */ /* 0x000fc60003f06100 */
[----:B------:R-:W-:Y:S01]  /*1f80*/  IMAD.X R15, R19, 0x1, ~R7, P2 ;  /* 0x00000001130f7824 */ /* 0x000fe200010e0e07 */
[----:B------:R-:W-:-:S04]  /*1f90*/  SEL R13, R13, R17, P0 ;  /* 0x000000110d0d7207 */ /* 0x000fc80000000000 */
[----:B------:R-:W-:Y:S01]  /*1fa0*/  SEL R15, R15, R19, P0 ;  /* 0x000000130f0f7207 */ /* 0x000fe20000000000 */
[C---:B------:R-:W-:Y:S01]  /*1fb0*/  IMAD.IADD R8, R13.reuse, 0x1, -R6 ;  /* 0x000000010d087824 */ /* 0x040fe200078e0a06 */
[----:B------:R-:W-:-:S04]  /*1fc0*/  ISETP.GE.U32.AND P0, PT, R13, R6, PT ;  /* 0x000000060d00720c */ /* 0x000fc80003f06070 */
[----:B------:R-:W-:-:S04]  /*1fd0*/  ISETP.GE.U32.AND.EX P0, PT, R15, R7, PT, P0 ;  /* 0x000000070f00720c */ /* 0x000fc80003f06100 */
[----:B------:R-:W-:Y:S02]  /*1fe0*/  SEL R8, R8, R13, P0 ;  /* 0x0000000d08087207 */ /* 0x000fe40000000000 */
[----:B------:R-:W-:Y:S01]  /*1ff0*/  ISETP.NE.U32.AND P0, PT, R11, RZ, PT ;  /* 0x000000ff0b00720c */ /* 0x000fe20003f05070 */
[----:B------:R-:W-:Y:S01]  /*2000*/  IMAD.MOV.U32 R11, RZ, RZ, 0x0 ;  /* 0x00000000ff0b7424 */ /* 0x000fe200078e00ff */
[-C--:B------:R-:W-:Y:S02]  /*2010*/  IADD3 R7, PT, PT, RZ, -R8.reuse, RZ ;  /* 0x80000008ff077210 */ /* 0x080fe40007ffe0ff */
[----:B------:R-:W-:Y:S02]  /*2020*/  ISETP.NE.AND.EX P0, PT, R9, RZ, PT, P0 ;  /* 0x000000ff0900720c */ /* 0x000fe40003f05300 */
[----:B------:R-:W-:-:S04]  /*2030*/  SEL R8, R7, R8, !P1 ;  /* 0x0000000807087207 */ /* 0x000fc80004800000 */
[----:B------:R-:W-:Y:S01]  /*2040*/  SEL R8, R8, 0xffffffff, P0 ;  /* 0xffffffff08087807 */ /* 0x000fe20000000000 */
[----:B------:R-:W-:Y:S06]  /*2050*/  RET.REL.NODEC R10 `(_ZN36_GLOBAL__N__5430ca82_4_k_cu_4a29ce4a21slice_backward_kernelILi256EEEvPKfPfiPKiS5_S5_S5_S5_) ;  /* 0xffffffdc0ae87950 */ /* 0x000fec0003c3ffff */
.L_x_25:
[----:B------:R-:W-:-:S00]  /*2060*/  BRA `(.L_x_25) ;  /* 0xfffffffc00fc7947 */ /* 0x000fc0000383ffff */
[----:B------:R-:W-:-:S00]  /*2070*/  NOP ;  /* 0x0000000000007918 */ /* 0x000fc00000000000 */
        /* <DEDUP_REMOVED lines=8> */
.L_x_52:


//--------------------- .text._ZN36_GLOBAL__N__5430ca82_4_k_cu_4a29ce4a20slice_forward_kernelILi256EEEvPKfPfiPKiS5_S5_S5_S5_ --------------------------
	.section	.text._ZN36_GLOBAL__N__5430ca82_4_k_cu_4a29ce4a20slice_forward_kernelILi256EEEvPKfPfiPKiS5_S5_S5_S5_,"ax",@progbits
	.align	128
.text._ZN36_GLOBAL__N__5430ca82_4_k_cu_4a29ce4a20slice_forward_kernelILi256EEEvPKfPfiPKiS5_S5_S5_S5_:
        .type           _ZN36_GLOBAL__N__5430ca82_4_k_cu_4a29ce4a20slice_forward_kernelILi256EEEvPKfPfiPKiS5_S5_S5_S5_,@function
        .size           _ZN36_GLOBAL__N__5430ca82_4_k_cu_4a29ce4a20slice_forward_kernelILi256EEEvPKfPfiPKiS5_S5_S5_S5_,(.L_x_55 - _ZN36_GLOBAL__N__5430ca82_4_k_cu_4a29ce4a20slice_forward_kernelILi256EEEvPKfPfiPKiS5_S5_S5_S5_)
        .other          _ZN36_GLOBAL__N__5430ca82_4_k_cu_4a29ce4a20slice_forward_kernelILi256EEEvPKfPfiPKiS5_S5_S5_S5_,@"STO_CUDA_ENTRY STV_DEFAULT"
_ZN36_GLOBAL__N__5430ca82_4_k_cu_4a29ce4a20slice_forward_kernelILi256EEEvPKfPfiPKiS5_S5_S5_S5_:
        /* <DEDUP_REMOVED lines=73> */
.L_x_28:
[----:B------:R-:W-:Y:S01]  /*0490*/  IMAD.MOV.U32 R11, RZ, RZ, R2 ;  /* 0x000000ffff0b7224 */ /* 0x000fe200078e0002 */
[----:B------:R-:W-:Y:S02]  /*04a0*/  MOV R12, R3 ;  /* 0x00000003000c7202 */ /* 0x000fe40000000f00 */
[----:B------:R-:W-:-:S07]  /*04b0*/  MOV R8, 0x4d0 ;  /* 0x000004d000087802 */ /* 0x000fce0000000f00 */
[----:B------:R-:W-:Y:S05]  /*04c0*/  CALL.REL.NOINC `($__internal_2_$__cuda_sm20_div_s64) ;  /* 0x0000001000707944 */ /* 0x000fea0003c00000 */
[----:B------:R-:W-:Y:S02]  /*04d0*/  IMAD.MOV.U32 R8, RZ, RZ, R6 ;  /* 0x000000ffff087224 */ /* 0x000fe400078e0006 */
[----:B------:R-:W-:-:S07]  /*04e0*/  IMAD.MOV.U32 R9, RZ, RZ, R7 ;  /* 0x000000ffff097224 */ /* 0x000fce00078e0007 */
.L_x_29:
[----:B------:R-:W-:Y:S05]  /*04f0*/  BSYNC.RECONVERGENT B0 ;  /* 0x0000000000007941 */ /* 0x000fea0003800200 */
.L_x_27:
        /* <DEDUP_REMOVED lines=26> */
.L_x_30:
[----:B------:R-:W-:Y:S01]  /*06a0*/  IMAD.MOV.U32 R15, RZ, RZ, R9 ;  /* 0x000000ffff0f7224 */ /* 0x000fe200078e0009 */
[----:B------:R-:W-:Y:S01]  /*06b0*/  MOV R10, 0x6e0 ;  /* 0x000006e0000a7802 */ /* 0x000fe20000000f00 */
[----:B------:R-:W-:-:S07]  /*06c0*/  IMAD.MOV.U32 R9, RZ, RZ, R7 ;  /* 0x000000ffff097224 */ /* 0x000fce00078e0007 */
[----:B------:R-:W-:Y:S05]  /*06d0*/  CALL.REL.NOINC `($__internal_3_$__cuda_sm20_rem_s64) ;  /* 0x0000001400387944 */ /* 0x000fea0003c00000 */
[----:B------:R-:W-:-:S07]  /*06e0*/  MOV R0, R8 ;  /* 0x0000000800007202 */ /* 0x000fce0000000f00 */
.L_x_31:
[----:B------:R-:W-:Y:S05]  /*06f0*/  BSYNC.RECONVERGENT B0 ;  /* 0x0000000000007941 */ /* 0x000fea0003800200 */
.L_x_26:
        /* <DEDUP_REMOVED lines=31> */
.L_x_34:
[----:B------:R-:W-:Y:S01]  /*08f0*/  MOV R11, R2 ;  /* 0x00000002000b7202 */ /* 0x000fe20000000f00 */
[----:B------:R-:W-:Y:S01]  /*0900*/  IMAD.MOV.U32 R12, RZ, RZ, R3 ;  /* 0x000000ffff0c7224 */ /* 0x000fe200078e0003 */
[----:B------:R-:W-:-:S07]  /*0910*/  MOV R8, 0x930 ;  /* 0x0000093000087802 */ /* 0x000fce0000000f00 */
[----:B------:R-:W-:Y:S05]  /*0920*/  CALL.REL.NOINC `($__internal_2_$__cuda_sm20_div_s64) ;  /* 0x0000000c00587944 */ /* 0x000fea0003c00000 */
[----:B------:R-:W-:Y:S01]  /*0930*/  IMAD.MOV.U32 R8, RZ, RZ, R6 ;  /* 0x000000ffff087224 */ /* 0x000fe200078e0006 */
[----:B------:R-:W-:-:S07]  /*0940*/  MOV R9, R7 ;  /* 0x0000000700097202 */ /* 0x000fce0000000f00 */
.L_x_35:
[----:B------:R-:W-:Y:S05]  /*0950*/  BSYNC.RECONVERGENT B0 ;  /* 0x0000000000007941 */ /* 0x000fea0003800200 */
.L_x_33:
        /* <DEDUP_REMOVED lines=26> */
.L_x_36:
[----:B------:R-:W-:Y:S01]  /*0b00*/  IMAD.MOV.U32 R15, RZ, RZ, R9 ;  /* 0x000000ffff0f7224 */ /* 0x000fe200078e0009 */
[----:B------:R-:W-:Y:S02]  /*0b10*/  MOV R9, R7 ;  /* 0x0000000700097202 */ /* 0x000fe40000000f00 */
[----:B------:R-:W-:-:S07]  /*0b20*/  MOV R10, 0xb40 ;  /* 0x00000b40000a7802 */ /* 0x000fce0000000f00 */
[----:B------:R-:W-:Y:S05]  /*0b30*/  CALL.REL.NOINC `($__internal_3_$__cuda_sm20_rem_s64) ;  /* 0x0000001000207944 */ /* 0x000fea0003c00000 */
[----:B------:R-:W-:-:S07]  /*0b40*/  IMAD.MOV.U32 R4, RZ, RZ, R8 ;  /* 0x000000ffff047224 */ /* 0x000fce00078e0008 */
.L_x_37:
[----:B------:R-:W-:Y:S05]  /*0b50*/  BSYNC.RECONVERGENT B0 ;  /* 0x0000000000007941 */ /* 0x000fea0003800200 */
.L_x_32:
        /* <DEDUP_REMOVED lines=31> */
.L_x_40:
[----:B------:R-:W-:Y:S01]  /*0d50*/  IMAD.MOV.U32 R11, RZ, RZ, R2 ;  /* 0x000000ffff0b7224 */ /* 0x000fe200078e0002 */
[----:B------:R-:W-:Y:S02]  /*0d60*/  MOV R12, R3 ;  /* 0x00000003000c7202 */ /* 0x000fe40000000f00 */
[----:B------:R-:W-:-:S07]  /*0d70*/  MOV R8, 0xd90 ;  /* 0x00000d9000087802 */ /* 0x000fce0000000f00 */
[----:B------:R-:W-:Y:S05]  /*0d80*/  CALL.REL.NOINC `($__internal_2_$__cuda_sm20_div_s64) ;  /* 0x0000000800407944 */ /* 0x000fea0003c00000 */
[----:B------:R-:W-:Y:S02]  /*0d90*/  IMAD.MOV.U32 R8, RZ, RZ, R6 ;  /* 0x000000ffff087224 */ /* 0x000fe400078e0006 */
[----:B------:R-:W-:-:S07]  /*0da0*/  IMAD.MOV.U32 R9, RZ, RZ, R7 ;  /* 0x000000ffff097224 */ /* 0x000fce00078e0007 */
.L_x_41:
[----:B------:R-:W-:Y:S05]  /*0db0*/  BSYNC.RECONVERGENT B0 ;  /* 0x0000000000007941 */ /* 0x000fea0003800200 */
.L_x_39:
        /* <DEDUP_REMOVED lines=26> */
.L_x_42:
[----:B------:R-:W-:Y:S01]  /*0f60*/  IMAD.MOV.U32 R15, RZ, RZ, R9 ;  /* 0x000000ffff0f7224 */ /* 0x000fe200078e0009 */
[----:B------:R-:W-:Y:S01]  /*0f70*/  MOV R10, 0xfa0 ;  /* 0x00000fa0000a7802 */ /* 0x000fe20000000f00 */
[----:B------:R-:W-:-:S07]  /*0f80*/  IMAD.MOV.U32 R9, RZ, RZ, R13 ;  /* 0x000000ffff097224 */ /* 0x000fce00078e000d */
[----:B------:R-:W-:Y:S05]  /*0f90*/  CALL.REL.NOINC `($__internal_3_$__cuda_sm20_rem_s64) ;  /* 0x0000000c00087944 */ /* 0x000fea0003c00000 */
[----:B------:R-:W-:-:S07]  /*0fa0*/  MOV R5, R8 ;  /* 0x0000000800057202 */ /* 0x000fce0000000f00 */
.L_x_43:
[----:B------:R-:W-:Y:S05]  /*0fb0*/  BSYNC.RECONVERGENT B0 ;  /* 0x0000000000007941 */ /* 0x000fea0003800200 */
.L_x_38:
        /* <DEDUP_REMOVED lines=32> */
.L_x_46:
[----:B------:R-:W-:Y:S01]  /*11c0*/  IMAD.MOV.U32 R11, RZ, RZ, R2 ;  /* 0x000000ffff0b7224 */ /* 0x000fe200078e0002 */
[----:B------:R-:W-:Y:S02]  /*11d0*/  MOV R12, R3 ;  /* 0x00000003000c7202 */ /* 0x000fe40000000f00 */
[----:B------:R-:W-:-:S07]  /*11e0*/  MOV R8, 0x1200 ;  /* 0x0000120000087802 */ /* 0x000fce0000000f00 */
[----:B------:R-:W-:Y:S05]  /*11f0*/  CALL.REL.NOINC `($__internal_2_$__cuda_sm20_div_s64) ;  /* 0x0000000400247944 */ /* 0x000fea0003c00000 */
[----:B------:R-:W-:Y:S02]  /*1200*/  IMAD.MOV.U32 R8, RZ, RZ, R6 ;  /* 0x000000ffff087224 */ /* 0x000fe400078e0006 */
[----:B------:R-:W-:-:S07]  /*1210*/  IMAD.MOV.U32 R9, RZ, RZ, R7 ;  /* 0x000000ffff097224 */ /* 0x000fce00078e0007 */
.L_x_47:
[----:B------:R-:W-:Y:S05]  /*1220*/  BSYNC.RECONVERGENT B0 ;  /* 0x0000000000007941 */ /* 0x000fea0003800200 */
.L_x_45:
        /* <DEDUP_REMOVED lines=25> */
.L_x_49:
[----:B------:R-:W-:Y:S01]  /*13c0*/  MOV R15, R9 ;  /* 0x00000009000f7202 */ /* 0x000fe20000000f00 */
[----:B------:R-:W-:Y:S01]  /*13d0*/  IMAD.MOV.U32 R11, RZ, RZ, R13 ;  /* 0x000000ffff0b7224 */ /* 0x000fe200078e000d */
[----:B------:R-:W-:Y:S01]  /*13e0*/  MOV R10, 0x1410 ;  /* 0x00001410000a7802 */ /* 0x000fe20000000f00 */
[----:B------:R-:W-:-:S07]  /*13f0*/  IMAD.MOV.U32 R9, RZ, RZ, R17 ;  /* 0x000000ffff097224 */ /* 0x000fce00078e0011 */
[----:B------:R-:W-:Y:S05]  /*1400*/  CALL.REL.NOINC `($__internal_3_$__cuda_sm20_rem_s64) ;  /* 0x0000000400ec7944 */ /* 0x000fea0003c00000 */
.L_x_50:
[----:B------:R-:W-:Y:S05]  /*1410*/  BSYNC.RECONVERGENT B0 ;  /* 0x0000000000007941 */ /* 0x000fea0003800200 */
.L_x_48:
[----:B------:R-:W-:-:S07]  /*1420*/  MOV R18, R8 ;  /* 0x0000000800127202 */ /* 0x000fce0000000f00 */
.L_x_44:
        /* <DEDUP_REMOVED lines=29> */
[----:B------:R-:W-:-:S04]  /*1600*/  @P3 IMAD.IADD R5, R7, 0x1, R18 ;  /* 0x0000000107053824 */ /* 0x000fc800078e0212 */
[----:B------:R-:W-:-:S03]  /*1610*/  @P3 IMAD.WIDE R20, R5, R16, R20 ;  /* 0x0000001005143225 */ /* 0x000fc600078e0214 */
[----:B------:R-:W-:-:S04]  /*1620*/  LEA R4, P0, R20, UR8, 0x2 ;  /* 0x0000000814047c11 */ /* 0x000fc8000f8010ff */
[----:B------:R-:W-:-:S06]  /*1630*/  LEA.HI.X R5, R20, UR9, R21, 0x2, P0 ;  /* 0x0000000914057c11 */ /* 0x000fcc00080f1415 */
[----:B------:R-:W2:Y:S01]  /*1640*/  LDG.E.CONSTANT R5, desc[UR4][R4.64] ;  /* 0x0000000404057981 */ /* 0x000ea2000c1e9900 */
[----:B------:R-:W-:-:S04]  /*1650*/  LEA R6, P0, R2, UR10, 0x2 ;  /* 0x0000000a02067c11 */ /* 0x000fc8000f8010ff */
[----:B------:R-:W-:-:S05]  /*1660*/  LEA.HI.X R7, R2, UR11, R3, 0x2, P0 ;  /* 0x0000000b02077c11 */ /* 0x000fca00080f1403 */
[----:B--2---:R-:W-:Y:S01]  /*1670*/  STG.E desc[UR4][R6.64], R5 ;  /* 0x0000000506007986 */ /* 0x004fe2000c101904 */
[----:B------:R-:W-:Y:S05]  /*1680*/  EXIT ;  /* 0x000000000000794d */ /* 0x000fea0003800000 */
        .weak           $__internal_2_$__cuda_sm20_div_s64
        .type           $__internal_2_$__cuda_sm20_div_s64,@function
        .size           $__internal_2_$__cuda_sm20_div_s64,($__internal_3_$__cuda_sm20_rem_s64 - $__internal_2_$__cuda_sm20_div_s64)
$__internal_2_$__cuda_sm20_div_s64:
        /* <DEDUP_REMOVED lines=82> */
[----:B------:R-:W-:Y:S06]  /*1bb0*/  RET.REL.NODEC R8 `(_ZN36_GLOBAL__N__5430ca82_4_k_cu_4a29ce4a20slice_forward_kernelILi256EEEvPKfPfiPKiS5_S5_S5_S5_) ;  /* 0xffffffe408107950 */ /* 0x000fec0003c3ffff */
        .weak           $__internal_3_$__cuda_sm20_rem_s64
        .type           $__internal_3_$__cuda_sm20_rem_s64,@function
        .size           $__internal_3_$__cuda_sm20_rem_s64,(.L_x_55 - $__internal_3_$__cuda_sm20_rem_s64)
$__internal_3_$__cuda_sm20_rem_s64:
        /* <DEDUP_REMOVED lines=71> */
[----:B------:R-:W-:Y:S06]  /*2030*/  RET.REL.NODEC R10 `(_ZN36_GLOBAL__N__5430ca82_4_k_cu_4a29ce4a20slice_forward_kernelILi256EEEvPKfPfiPKiS5_S5_S5_S5_) ;  /* 0xffffffdc0af07950 */ /* 0x000fec0003c3ffff */
.L_x_51:
        /* <DEDUP_REMOVED lines=12> */
.L_x_55:


//--------------------- .nv.shared.reserved.0     --------------------------
	.section	.nv.shared.reserved.0,"aw",@nobits
	.weak		__nv_reservedSMEM_offset_0_alias
	.size		__nv_reservedSMEM_offset_0_alias, 0, 64
	.other		__nv_reservedSMEM_offset_0_alias,@"STO_CUDA_RESERVED_SHARED STV_DEFAULT"
__nv_reservedSMEM_offset_0_alias:
	.zero		0
	.zero		64


//--------------------- .nv.constant0._ZN36_GLOBAL__N__5430ca82_4_k_cu_4a29ce4a21slice_backward_kernelILi256EEEvPKfPfiPKiS5_S5_S5_S5_ --------------------------
	.section	.nv.constant0._ZN36_GLOBAL__N__5430ca82_4_k_cu_4a29ce4a21slice_backward_kernelILi256EEEvPKfPfiPKiS5_S5_S5_S5_,"a",@progbits
	.sectionflags	@""
	.align	4
.nv.constant0._ZN36_GLOBAL__N__5430ca82_4_k_cu_4a29ce4a21slice_backward_kernelILi256EEEvPKfPfiPKiS5_S5_S5_S5_:
	.zero		960


//--------------------- .nv.constant0._ZN36_GLOBAL__N__5430ca82_4_k_cu_4a29ce4a20slice_forward_kernelILi256EEEvPKfPfiPKiS5_S5_S5_S5_ --------------------------
	.section	.nv.constant0._ZN36_GLOBAL__N__5430ca82_4_k_cu_4a29ce4a20slice_forward_kernelILi256EEEvPKfPfiPKiS5_S5_S5_S5_,"a",@progbits
	.sectionflags	@""
	.align	4
.nv.constant0._ZN36_GLOBAL__N__5430ca82_4_k_cu_4a29ce4a20slice_forward_kernelILi256EEEvPKfPfiPKiS5_S5_S5_S5_:
	.zero		960


//--------------------- SYMBOLS --------------------------

	.type		.nv.reservedSmem.offset0,@object
	.size		.nv.reservedSmem.offset0,0x4
